	.target	sm_90a

	.elftype	@"ET_EXEC"


//--------------------- .note.nv.tkinfo           --------------------------
	.section	.note.nv.tkinfo,"",@"SHT_NOTE"
	.sectionflags	@"SHF_NOTE_NV_TKINFO"
	.tkinfo
        /*0018*/ 	.word	0x00000002
        /*0030*/ 	.string	""
        /*0030*/ 	.string	"ptxas"
        /*0030*/ 	.string	"Cuda compilation tools, release 13.0, V13.0.88"
        /*0030*/ 	.string	"Build cuda_13.0.r13.0/compiler.36424714_0"
        /*0030*/ 	.string	"-arch sm_90a -m 64 "



//--------------------- .note.nv.cuinfo           --------------------------
	.section	.note.nv.cuinfo,"",@"SHT_NOTE"
	.sectionflags	@"SHF_NOTE_NV_CUINFO"
        /*0018*/ 	.short	0x0002
        /*001a*/ 	.short	0x005a
        /*001c*/ 	.short	0x0082
	.zero		2


//--------------------- .nv.info                  --------------------------
	.section	.nv.info,"",@"SHT_CUDA_INFO"
	.align	4


	//----- nvinfo : EIATTR_REGCOUNT
	.align		4
        /*0000*/ 	.byte	0x04, 0x2f
        /*0002*/ 	.short	(.L_12 - .L_11)
	.align		4
.L_11:
        /*0004*/ 	.word	index@(_ZN7cutlass13device_kernelINS_4gemm6kernel13GemmUniversalIN4cute5tupleIJiiiiEEENS1_10collective13CollectiveMmaINS1_37MainloopSm90TmaGmmaWarpSpecializedFP8ILi9ENS5_IJNS4_1CILi1EEESB_SB_EEENS1_35KernelTmaWarpSpecializedCooperativeEEENS5_IJNSA_ILi256EEENSA_ILi128EEENSA_ILi64EEEEEENS_12float_e5m2_tENS5_IJlSB_lEEESJ_SK_NS4_8TiledMMAINS4_8MMA_AtomIJNS4_4SM904GMMA31MMA_64x128x32_F32E5M2E5M2_SS_TNILNSO_7ScaleInE1ELSQ_1EEEEEENS4_6LayoutINS5_IJNSA_ILi2EEESB_SB_EEENS5_IJSB_NSA_ILi0EEESW_EEEEENS5_IJNS4_10UnderscoreESZ_SZ_EEEEENS4_13SM90_TMA_LOADENS4_14ComposedLayoutINS4_7SwizzleILi2ELi4ELi3EEENS4_18smem_ptr_flag_bitsILi8EEENST_INS5_IJNSA_ILi8EEESH_EEENS5_IJSH_SB_EEEEEEEvNS4_8identityES12_S1C_vS1D_EENS_8epilogue10collective6detail29Sm90TmaWarpSpecializedAdapterINS1G_15DefaultEpilogueISJ_SK_SK_NS1F_6thread17LinearCombinationISJ_Li1EffLNS1K_9ScaleType4KindE0ELNS_15FloatRoundStyleE2ESJ_EENS1_15EpilogueDefaultEEEEEvvEEEEvNT_6ParamsE)
        /*0008*/ 	.word	0x000000a8


	//----- nvinfo : EIATTR_FRAME_SIZE
	.align		4
.L_12:
        /*000c*/ 	.byte	0x04, 0x11
        /*000e*/ 	.short	(.L_14 - .L_13)
	.align		4
.L_13:
        /*0010*/ 	.word	index@(_ZN7cutlass13device_kernelINS_4gemm6kernel13GemmUniversalIN4cute5tupleIJiiiiEEENS1_10collective13CollectiveMmaINS1_37MainloopSm90TmaGmmaWarpSpecializedFP8ILi9ENS5_IJNS4_1CILi1EEESB_SB_EEENS1_35KernelTmaWarpSpecializedCooperativeEEENS5_IJNSA_ILi256EEENSA_ILi128EEENSA_ILi64EEEEEENS_12float_e5m2_tENS5_IJlSB_lEEESJ_SK_NS4_8TiledMMAINS4_8MMA_AtomIJNS4_4SM904GMMA31MMA_64x128x32_F32E5M2E5M2_SS_TNILNSO_7ScaleInE1ELSQ_1EEEEEENS4_6LayoutINS5_IJNSA_ILi2EEESB_SB_EEENS5_IJSB_NSA_ILi0EEESW_EEEEENS5_IJNS4_10UnderscoreESZ_SZ_EEEEENS4_13SM90_TMA_LOADENS4_14ComposedLayoutINS4_7SwizzleILi2ELi4ELi3EEENS4_18smem_ptr_flag_bitsILi8EEENST_INS5_IJNSA_ILi8EEESH_EEENS5_IJSH_SB_EEEEEEEvNS4_8identityES12_S1C_vS1D_EENS_8epilogue10collective6detail29Sm90TmaWarpSpecializedAdapterINS1G_15DefaultEpilogueISJ_SK_SK_NS1F_6thread17LinearCombinationISJ_Li1EffLNS1K_9ScaleType4KindE0ELNS_15FloatRoundStyleE2ESJ_EENS1_15EpilogueDefaultEEEEEvvEEEEvNT_6ParamsE)
        /*0014*/ 	.word	0x00000100


	//----- nvinfo : EIATTR_MIN_STACK_SIZE
	.align		4
.L_14:
        /*0018*/ 	.byte	0x04, 0x12
        /*001a*/ 	.short	(.L_16 - .L_15)
	.align		4
.L_15:
        /*001c*/ 	.word	index@(_ZN7cutlass13device_kernelINS_4gemm6kernel13GemmUniversalIN4cute5tupleIJiiiiEEENS1_10collective13CollectiveMmaINS1_37MainloopSm90TmaGmmaWarpSpecializedFP8ILi9ENS5_IJNS4_1CILi1EEESB_SB_EEENS1_35KernelTmaWarpSpecializedCooperativeEEENS5_IJNSA_ILi256EEENSA_ILi128EEENSA_ILi64EEEEEENS_12float_e5m2_tENS5_IJlSB_lEEESJ_SK_NS4_8TiledMMAINS4_8MMA_AtomIJNS4_4SM904GMMA31MMA_64x128x32_F32E5M2E5M2_SS_TNILNSO_7ScaleInE1ELSQ_1EEEEEENS4_6LayoutINS5_IJNSA_ILi2EEESB_SB_EEENS5_IJSB_NSA_ILi0EEESW_EEEEENS5_IJNS4_10UnderscoreESZ_SZ_EEEEENS4_13SM90_TMA_LOADENS4_14ComposedLayoutINS4_7SwizzleILi2ELi4ELi3EEENS4_18smem_ptr_flag_bitsILi8EEENST_INS5_IJNSA_ILi8EEESH_EEENS5_IJSH_SB_EEEEEEEvNS4_8identityES12_S1C_vS1D_EENS_8epilogue10collective6detail29Sm90TmaWarpSpecializedAdapterINS1G_15DefaultEpilogueISJ_SK_SK_NS1F_6thread17LinearCombinationISJ_Li1EffLNS1K_9ScaleType4KindE0ELNS_15FloatRoundStyleE2ESJ_EENS1_15EpilogueDefaultEEEEEvvEEEEvNT_6ParamsE)
        /*0020*/ 	.word	0x00000100
.L_16:


//--------------------- .nv.compat                --------------------------
	.section	.nv.compat,"",@"SHT_CUDA_COMPAT_INFO"
	.align	4
        /*0000*/ 	.byte	0x02, 0x09, 0x01, 0x00, 0x02, 0x02, 0x04, 0x00, 0x02, 0x05, 0x05, 0x00, 0x03, 0x07, 0x01, 0x01
        /*0010*/ 	.byte	0x02, 0x03, 0x01, 0x00, 0x02, 0x06, 0x01, 0x00, 0x04, 0x0b, 0x08, 0x00, 0x00, 0x00, 0x00, 0x00
        /*0020*/ 	.byte	0x00, 0x00, 0x00, 0x00


//--------------------- .nv.info._ZN7cutlass13device_kernelINS_4gemm6kernel13GemmUniversalIN4cute5tupleIJiiiiEEENS1_10collective13CollectiveMmaINS1_37MainloopSm90TmaGmmaWarpSpecializedFP8ILi9ENS5_IJNS4_1CILi1EEESB_SB_EEENS1_35KernelTmaWarpSpecializedCooperativeEEENS5_IJNSA_ILi256EEENSA_ILi128EEENSA_ILi64EEEEEENS_12float_e5m2_tENS5_IJlSB_lEEESJ_SK_NS4_8TiledMMAINS4_8MMA_AtomIJNS4_4SM904GMMA31MMA_64x128x32_F32E5M2E5M2_SS_TNILNSO_7ScaleInE1ELSQ_1EEEEEENS4_6LayoutINS5_IJNSA_ILi2EEESB_SB_EEENS5_IJSB_NSA_ILi0EEESW_EEEEENS5_IJNS4_10UnderscoreESZ_SZ_EEEEENS4_13SM90_TMA_LOADENS4_14ComposedLayoutINS4_7SwizzleILi2ELi4ELi3EEENS4_18smem_ptr_flag_bitsILi8EEENST_INS5_IJNSA_ILi8EEESH_EEENS5_IJSH_SB_EEEEEEEvNS4_8identityES12_S1C_vS1D_EENS_8epilogue10collective6detail29Sm90TmaWarpSpecializedAdapterINS1G_15DefaultEpilogueISJ_SK_SK_NS1F_6thread17LinearCombinationISJ_Li1EffLNS1K_9ScaleType4KindE0ELNS_15FloatRoundStyleE2ESJ_EENS1_15EpilogueDefaultEEEEEvvEEEEvNT_6ParamsE --------------------------
	.section	.nv.info._ZN7cutlass13device_kernelINS_4gemm6kernel13GemmUniversalIN4cute5tupleIJiiiiEEENS1_10collective13CollectiveMmaINS1_37MainloopSm90TmaGmmaWarpSpecializedFP8ILi9ENS5_IJNS4_1CILi1EEESB_SB_EEENS1_35KernelTmaWarpSpecializedCooperativeEEENS5_IJNSA_ILi256EEENSA_ILi128EEENSA_ILi64EEEEEENS_12float_e5m2_tENS5_IJlSB_lEEESJ_SK_NS4_8TiledMMAINS4_8MMA_AtomIJNS4_4SM904GMMA31MMA_64x128x32_F32E5M2E5M2_SS_TNILNSO_7ScaleInE1ELSQ_1EEEEEENS4_6LayoutINS5_IJNSA_ILi2EEESB_SB_EEENS5_IJSB_NSA_ILi0EEESW_EEEEENS5_IJNS4_10UnderscoreESZ_SZ_EEEEENS4_13SM90_TMA_LOADENS4_14ComposedLayoutINS4_7SwizzleILi2ELi4ELi3EEENS4_18smem_ptr_flag_bitsILi8EEENST_INS5_IJNSA_ILi8EEESH_EEENS5_IJSH_SB_EEEEEEEvNS4_8identityES12_S1C_vS1D_EENS_8epilogue10collective6detail29Sm90TmaWarpSpecializedAdapterINS1G_15DefaultEpilogueISJ_SK_SK_NS1F_6thread17LinearCombinationISJ_Li1EffLNS1K_9ScaleType4KindE0ELNS_15FloatRoundStyleE2ESJ_EENS1_15EpilogueDefaultEEEEEvvEEEEvNT_6ParamsE,"",@"SHT_CUDA_INFO"
	.sectionflags	@""
	.align	4


	//----- nvinfo : EIATTR_CUDA_API_VERSION
	.align		4
        /*0000*/ 	.byte	0x04, 0x37
        /*0002*/ 	.short	(.L_18 - .L_17)
.L_17:
        /*0004*/ 	.word	0x00000082


	//----- nvinfo : EIATTR_KPARAM_INFO
	.align		4
.L_18:
        /*0008*/ 	.byte	0x04, 0x17
        /*000a*/ 	.short	(.L_20 - .L_19)
.L_19:
        /*000c*/ 	.word	0x00000000
        /*0010*/ 	.short	0x0000
        /*0012*/ 	.short	0x0070
        /*0014*/ 	.byte	0x00, 0xf0, 0x01, 0x10


	//----- nvinfo : EIATTR_SPARSE_MMA_MASK
	.align		4
.L_20:
        /*0018*/ 	.byte	0x03, 0x50
        /*001a*/ 	.short	0x0000


	//----- nvinfo : EIATTR_MAXREG_COUNT
	.align		4
        /*001c*/ 	.byte	0x03, 0x1b
        /*001e*/ 	.short	0x00a8


	//----- nvinfo : EIATTR_NUM_BARRIERS
	.align		4
        /*0020*/ 	.byte	0x02, 0x4c
        /*0022*/ 	.byte	0x01
	.zero		1


	//----- nvinfo : EIATTR_ANNOTATIONS
	.align		4
        /*0024*/ 	.byte	0x04, 0x55
        /*0026*/ 	.short	(.L_22 - .L_21)


	//   ....[0]....
.L_21:
        /*0028*/ 	.word	0x00000001
        /*002c*/ 	.byte	0x60, 0x06, 0x00, 0x00, 0x01, 0x00, 0x00, 0x00, 0x80, 0x06, 0x00, 0x00, 0x01, 0x00, 0x00, 0x00
        /* <DEDUP_REMOVED lines=193> */
        /*0c4c*/ 	.byte	0x30, 0x06, 0x01, 0x00


	//----- nvinfo : EIATTR_MERCURY_ISA_VERSION
	.align		4
.L_22:
        /*0c50*/ 	.byte	0x03, 0x5f
        /*0c52*/ 	.short	0x0101


	//----- nvinfo : EIATTR_INT_WARP_WIDE_INSTR_OFFSETS
	.align		4
        /*0c54*/ 	.byte	0x04, 0x31
        /*0c56*/ 	.short	(.L_24 - .L_23)


	//   ....[0]....
.L_23:
        /*0c58*/ 	.word	0x00000530


	//   ....[1]....
        /*0c5c*/ 	.word	0x00000540


	//   ....[2]....
        /*0c60*/ 	.word	0x00000670


	//----- nvinfo : EIATTR_COOP_GROUP_MASK_REGIDS
	.align		4
.L_24:
        /*0c64*/ 	.byte	0x04, 0x29
        /*0c66*/ 	.short	(.L_26 - .L_25)


	//   ....[0]....
.L_25:
        /*0c68*/ 	.word	0xffffffff


	//   ....[1]....
        /*0c6c*/ 	.word	0xffffffff


	//   ....[2]....
        /*0c70*/ 	.word	0xffffffff


	//   ....[3]....
        /*0c74*/ 	.word	0xffffffff


	//   ....[4]....
        /*0c78*/ 	.word	0xffffffff


	//----- nvinfo : EIATTR_COOP_GROUP_INSTR_OFFSETS
	.align		4
.L_26:
        /*0c7c*/ 	.byte	0x04, 0x28
        /*0c7e*/ 	.short	(.L_28 - .L_27)


	//   ....[0]....
.L_27:
        /*0c80*/ 	.word	0x00000070


	//   ....[1]....
        /*0c84*/ 	.word	0x00000080


	//   ....[2]....
        /*0c88*/ 	.word	0x000001a0


	//   ....[3]....
        /*0c8c*/ 	.word	0x00000480


	//   ....[4]....
        /*0c90*/ 	.word	0x000013c0


	//----- nvinfo : EIATTR_REG_RECONFIG
	.align		4
.L_28:
        /*0c94*/ 	.byte	0x01, 0x54
	.zero		2


	//----- nvinfo : EIATTR_MBARRIER_INSTR_OFFSETS
	.align		4
        /*0c98*/ 	.byte	0x04, 0x39
        /*0c9a*/ 	.short	(.L_30 - .L_29)


	//   ....[0]....
.L_29:
        /*0c9c*/ 	.word	0x00000340
        /*0ca0*/ 	.word	0x000000ff
        /*0ca4*/ 	.word	0x00000000
        /*0ca8*/ 	.short	0x0100
        /*0caa*/ 	.byte	0x09
	.zero		1


	//   ....[1]....
        /*0cac*/ 	.word	0x00000350
        /*0cb0*/ 	.word	0x000000ff
        /*0cb4*/ 	.word	0x00000048
        /*0cb8*/ 	.short	0x0100
        /*0cba*/ 	.byte	0x09
	.zero		1


	//   ....[2]....
        /*0cbc*/ 	.word	0x00000360
        /*0cc0*/ 	.word	0x000000ff
        /*0cc4*/ 	.word	0x00000008
        /*0cc8*/ 	.short	0x0100
        /*0cca*/ 	.byte	0x09
	.zero		1


	//   ....[3]....
        /*0ccc*/ 	.word	0x00000370
        /*0cd0*/ 	.word	0x000000ff
        /*0cd4*/ 	.word	0x00000050
        /*0cd8*/ 	.short	0x0100
        /*0cda*/ 	.byte	0x09
	.zero		1


	//   ....[4]....
        /*0cdc*/ 	.word	0x00000380
        /*0ce0*/ 	.word	0x000000ff
        /*0ce4*/ 	.word	0x00000010
        /*0ce8*/ 	.short	0x0100
        /*0cea*/ 	.byte	0x09
	.zero		1


	//   ....[5]....
        /*0cec*/ 	.word	0x00000390
        /*0cf0*/ 	.word	0x000000ff
        /*0cf4*/ 	.word	0x00000058
        /*0cf8*/ 	.short	0x0100
        /*0cfa*/ 	.byte	0x09
	.zero		1


	//   ....[6]....
        /*0cfc*/ 	.word	0x000003a0
        /*0d00*/ 	.word	0x000000ff
        /*0d04*/ 	.word	0x00000018
        /*0d08*/ 	.short	0x0100
        /*0d0a*/ 	.byte	0x09
	.zero		1


	//   ....[7]....
        /*0d0c*/ 	.word	0x000003b0
        /*0d10*/ 	.word	0x000000ff
        /*0d14*/ 	.word	0x00000060
        /*0d18*/ 	.short	0x0100
        /*0d1a*/ 	.byte	0x09
	.zero		1


	//   ....[8]....
        /*0d1c*/ 	.word	0x000003c0
        /*0d20*/ 	.word	0x000000ff
        /*0d24*/ 	.word	0x00000020
        /*0d28*/ 	.short	0x0100
        /*0d2a*/ 	.byte	0x09
	.zero		1


	//   ....[9]....
        /*0d2c*/ 	.word	0x000003d0
        /*0d30*/ 	.word	0x000000ff
        /*0d34*/ 	.word	0x00000068
        /*0d38*/ 	.short	0x0100
        /*0d3a*/ 	.byte	0x09
	.zero		1


	//   ....[10]....
        /*0d3c*/ 	.word	0x000003e0
        /*0d40*/ 	.word	0x000000ff
        /*0d44*/ 	.word	0x00000028
        /*0d48*/ 	.short	0x0100
        /*0d4a*/ 	.byte	0x09
	.zero		1


	//   ....[11]....
        /*0d4c*/ 	.word	0x000003f0
        /*0d50*/ 	.word	0x000000ff
        /*0d54*/ 	.word	0x00000070
        /*0d58*/ 	.short	0x0100
        /*0d5a*/ 	.byte	0x09
	.zero		1


	//   ....[12]....
        /*0d5c*/ 	.word	0x00000400
        /*0d60*/ 	.word	0x000000ff
        /*0d64*/ 	.word	0x00000030
        /*0d68*/ 	.short	0x0100
        /*0d6a*/ 	.byte	0x09
	.zero		1


	//   ....[13]....
        /*0d6c*/ 	.word	0x00000410
        /*0d70*/ 	.word	0x000000ff
        /*0d74*/ 	.word	0x00000078
        /*0d78*/ 	.short	0x0100
        /*0d7a*/ 	.byte	0x09
	.zero		1


	//   ....[14]....
        /*0d7c*/ 	.word	0x00000420
        /*0d80*/ 	.word	0x000000ff
        /*0d84*/ 	.word	0x00000038
        /*0d88*/ 	.short	0x0100
        /*0d8a*/ 	.byte	0x09
	.zero		1


	//   ....[15]....
        /*0d8c*/ 	.word	0x00000430
        /*0d90*/ 	.word	0x000000ff
        /*0d94*/ 	.word	0x00000080
        /*0d98*/ 	.short	0x0100
        /*0d9a*/ 	.byte	0x09
	.zero		1


	//   ....[16]....
        /*0d9c*/ 	.word	0x00000440
        /*0da0*/ 	.word	0x000000ff
        /*0da4*/ 	.word	0x00000040
        /*0da8*/ 	.short	0x0100
        /*0daa*/ 	.byte	0x09
	.zero		1


	//   ....[17]....
        /*0dac*/ 	.word	0x00000450
        /*0db0*/ 	.word	0x000000ff
        /*0db4*/ 	.word	0x00000088
        /*0db8*/ 	.short	0x0100
        /*0dba*/ 	.byte	0x09
	.zero		1


	//   ....[18]....
        /*0dbc*/ 	.word	0x000006a0
        /*0dc0*/ 	.word	0x000000ff
        /*0dc4*/ 	.word	0x000000a0
        /*0dc8*/ 	.short	0x0100
        /*0dca*/ 	.byte	0x06
	.zero		1


	//   ....[19]....
        /*0dcc*/ 	.word	0x000006b0
        /*0dd0*/ 	.word	0x000000ff
        /*0dd4*/ 	.word	0x000000a8
        /*0dd8*/ 	.short	0x0100
        /*0dda*/ 	.byte	0x06
	.zero		1


	//   ....[20]....
        /*0ddc*/ 	.word	0x00001bd0
        /*0de0*/ 	.word	0x000000ff
        /*0de4*/ 	.word	0x00000000
        /*0de8*/ 	.short	0x010a
        /*0dea*/ 	.byte	0x06
	.zero		1


	//   ....[21]....
        /*0dec*/ 	.word	0x00001c10
        /*0df0*/ 	.word	0x000000ff
        /*0df4*/ 	.word	0x00000000
        /*0df8*/ 	.short	0x010a
        /*0dfa*/ 	.byte	0x06
	.zero		1


	//   ....[22]....
        /*0dfc*/ 	.word	0x00002ea0
        /*0e00*/ 	.word	0x000000ff
        /*0e04*/ 	.word	0x00000000
        /*0e08*/ 	.short	0x010a
        /*0e0a*/ 	.byte	0x10
	.zero		1


	//   ....[23]....
        /*0e0c*/ 	.word	0x00002ee0
        /*0e10*/ 	.word	0x000000ff
        /*0e14*/ 	.word	0x00000000
        /*0e18*/ 	.short	0x010a
        /*0e1a*/ 	.byte	0x10
	.zero		1


	//   ....[24]....
        /*0e1c*/ 	.word	0x00003f80
        /*0e20*/ 	.word	0x000000ff
        /*0e24*/ 	.word	0x00000000
        /*0e28*/ 	.short	0x0101
        /*0e2a*/ 	.byte	0x08
	.zero		1


	//   ....[25]....
        /*0e2c*/ 	.word	0x00005150
        /*0e30*/ 	.word	0x000000ff
        /*0e34*/ 	.word	0x00000000
        /*0e38*/ 	.short	0x0101
        /*0e3a*/ 	.byte	0x08
	.zero		1


	//   ....[26]....
        /*0e3c*/ 	.word	0x0000f580
        /*0e40*/ 	.word	0x0000000d
        /*0e44*/ 	.word	0x00000048
        /*0e48*/ 	.short	0x010a
        /*0e4a*/ 	.byte	0x3f
	.zero		1


	//   ....[27]....
        /*0e4c*/ 	.word	0x0000f940
        /*0e50*/ 	.word	0x00000004
        /*0e54*/ 	.word	0x000000a8
        /*0e58*/ 	.short	0x0101
        /*0e5a*/ 	.byte	0x3f
	.zero		1


	//   ....[28]....
        /*0e5c*/ 	.word	0x000100b0
        /*0e60*/ 	.word	0x00000007
        /*0e64*/ 	.word	0x00000000
        /*0e68*/ 	.short	0x010a
        /*0e6a*/ 	.byte	0x3f
	.zero		1


	//   ....[29]....
        /*0e6c*/ 	.word	0x00010130
        /*0e70*/ 	.word	0x00000009
        /*0e74*/ 	.word	0x00000000
        /*0e78*/ 	.short	0x010a
        /*0e7a*/ 	.byte	0x3f
	.zero		1


	//   ....[30]....
        /*0e7c*/ 	.word	0x000101c0
        /*0e80*/ 	.word	0x00000006
        /*0e84*/ 	.word	0x00000000
        /*0e88*/ 	.short	0x010a
        /*0e8a*/ 	.byte	0x3f
	.zero		1


	//   ....[31]....
        /*0e8c*/ 	.word	0x00010250
        /*0e90*/ 	.word	0x00000009
        /*0e94*/ 	.word	0x00000000
        /*0e98*/ 	.short	0x010a
        /*0e9a*/ 	.byte	0x3f
	.zero		1


	//   ....[32]....
        /*0e9c*/ 	.word	0x000102e0
        /*0ea0*/ 	.word	0x00000006
        /*0ea4*/ 	.word	0x00000000
        /*0ea8*/ 	.short	0x010a
        /*0eaa*/ 	.byte	0x3f
	.zero		1


	//   ....[33]....
        /*0eac*/ 	.word	0x00010370
        /*0eb0*/ 	.word	0x00000009
        /*0eb4*/ 	.word	0x00000000
        /*0eb8*/ 	.short	0x010a
        /*0eba*/ 	.byte	0x3f
	.zero		1


	//   ....[34]....
        /*0ebc*/ 	.word	0x00010400
        /*0ec0*/ 	.word	0x00000006
        /*0ec4*/ 	.word	0x00000000
        /*0ec8*/ 	.short	0x010a
        /*0eca*/ 	.byte	0x3f
	.zero		1


	//   ....[35]....
        /*0ecc*/ 	.word	0x00010490
        /*0ed0*/ 	.word	0x00000009
        /*0ed4*/ 	.word	0x00000000
        /*0ed8*/ 	.short	0x010a
        /*0eda*/ 	.byte	0x3f
	.zero		1


	//   ....[36]....
        /*0edc*/ 	.word	0x00010520
        /*0ee0*/ 	.word	0x00000003
        /*0ee4*/ 	.word	0x00000000
        /*0ee8*/ 	.short	0x010a
        /*0eea*/ 	.byte	0x3f
	.zero		1


	//   ....[37]....
        /*0eec*/ 	.word	0x00010590
        /*0ef0*/ 	.word	0x00000003
        /*0ef4*/ 	.word	0x00000000
        /*0ef8*/ 	.short	0x010a
        /*0efa*/ 	.byte	0x3f
	.zero		1


	//   ....[38]....
        /*0efc*/ 	.word	0x00010600
        /*0f00*/ 	.word	0x00000000
        /*0f04*/ 	.word	0x00000000
        /*0f08*/ 	.short	0x010a
        /*0f0a*/ 	.byte	0x3f
	.zero		1


	//   ....[39]....
        /*0f0c*/ 	.word	0x000106e0
        /*0f10*/ 	.word	0x0000000d
        /*0f14*/ 	.word	0x00000048
        /*0f18*/ 	.short	0x010a
        /*0f1a*/ 	.byte	0x3f
	.zero		1


	//   ....[40]....
        /*0f1c*/ 	.word	0x000107c0
        /*0f20*/ 	.word	0x00000007
        /*0f24*/ 	.word	0x00000000
        /*0f28*/ 	.short	0x010a
        /*0f2a*/ 	.byte	0x3f
	.zero		1


	//   ....[41]....
        /*0f2c*/ 	.word	0x00010810
        /*0f30*/ 	.word	0x00000009
        /*0f34*/ 	.word	0x00000000
        /*0f38*/ 	.short	0x010a
        /*0f3a*/ 	.byte	0x3f
	.zero		1


	//   ....[42]....
        /*0f3c*/ 	.word	0x00010860
        /*0f40*/ 	.word	0x00000006
        /*0f44*/ 	.word	0x00000000
        /*0f48*/ 	.short	0x010a
        /*0f4a*/ 	.byte	0x3f
	.zero		1


	//   ....[43]....
        /*0f4c*/ 	.word	0x000108b0
        /*0f50*/ 	.word	0x00000009
        /*0f54*/ 	.word	0x00000000
        /*0f58*/ 	.short	0x010a
        /*0f5a*/ 	.byte	0x3f
	.zero		1


	//   ....[44]....
        /*0f5c*/ 	.word	0x00010900
        /*0f60*/ 	.word	0x00000006
        /*0f64*/ 	.word	0x00000000
        /*0f68*/ 	.short	0x010a
        /*0f6a*/ 	.byte	0x3f
	.zero		1


	//   ....[45]....
        /*0f6c*/ 	.word	0x00010950
        /*0f70*/ 	.word	0x00000009
        /*0f74*/ 	.word	0x00000000
        /*0f78*/ 	.short	0x010a
        /*0f7a*/ 	.byte	0x3f
	.zero		1


	//   ....[46]....
        /*0f7c*/ 	.word	0x000109a0
        /*0f80*/ 	.word	0x00000006
        /*0f84*/ 	.word	0x00000000
        /*0f88*/ 	.short	0x010a
        /*0f8a*/ 	.byte	0x3f
	.zero		1


	//   ....[47]....
        /*0f8c*/ 	.word	0x000109f0
        /*0f90*/ 	.word	0x00000009
        /*0f94*/ 	.word	0x00000000
        /*0f98*/ 	.short	0x010a
        /*0f9a*/ 	.byte	0x3f
	.zero		1


	//----- nvinfo : EIATTR_NUM_MBARRIERS
	.align		4
.L_30:
        /*0f9c*/ 	.byte	0x03, 0x38
        /*0f9e*/ 	.short	0x0014


	//----- nvinfo : EIATTR_EXIT_INSTR_OFFSETS
	.align		4
        /*0fa0*/ 	.byte	0x04, 0x1c
        /*0fa2*/ 	.short	(.L_32 - .L_31)


	//   ....[0]....
.L_31:
        /*0fa4*/ 	.word	0x00000710


	//   ....[1]....
        /*0fa8*/ 	.word	0x00001060


	//   ....[2]....
        /*0fac*/ 	.word	0x0000ebc0


	//   ....[3]....
        /*0fb0*/ 	.word	0x0000f210


	//   ....[4]....
        /*0fb4*/ 	.word	0x00010570


	//----- nvinfo : EIATTR_MAX_THREADS
	.align		4
.L_32:
        /*0fb8*/ 	.byte	0x04, 0x05
        /*0fba*/ 	.short	(.L_34 - .L_33)
.L_33:
        /*0fbc*/ 	.word	0x00000180
        /*0fc0*/ 	.word	0x00000001
        /*0fc4*/ 	.word	0x00000001


	//----- nvinfo : EIATTR_CRS_STACK_SIZE
	.align		4
.L_34:
        /*0fc8*/ 	.byte	0x04, 0x1e
        /*0fca*/ 	.short	(.L_36 - .L_35)
.L_35:
        /*0fcc*/ 	.word	0x00000000


	//----- nvinfo : EIATTR_CBANK_PARAM_SIZE
	.align		4
.L_36:
        /*0fd0*/ 	.byte	0x03, 0x19
        /*0fd2*/ 	.short	0x0470


	//----- nvinfo : EIATTR_PARAM_CBANK
	.align		4
        /*0fd4*/ 	.byte	0x04, 0x0a
        /*0fd6*/ 	.short	(.L_38 - .L_37)
	.align		4
.L_37:
        /*0fd8*/ 	.word	index@(.nv.constant0._ZN7cutlass13device_kernelINS_4gemm6kernel13GemmUniversalIN4cute5tupleIJiiiiEEENS1_10collective13CollectiveMmaINS1_37MainloopSm90TmaGmmaWarpSpecializedFP8ILi9ENS5_IJNS4_1CILi1EEESB_SB_EEENS1_35KernelTmaWarpSpecializedCooperativeEEENS5_IJNSA_ILi256EEENSA_ILi128EEENSA_ILi64EEEEEENS_12float_e5m2_tENS5_IJlSB_lEEESJ_SK_NS4_8TiledMMAINS4_8MMA_AtomIJNS4_4SM904GMMA31MMA_64x128x32_F32E5M2E5M2_SS_TNILNSO_7ScaleInE1ELSQ_1EEEEEENS4_6LayoutINS5_IJNSA_ILi2EEESB_SB_EEENS5_IJSB_NSA_ILi0EEESW_EEEEENS5_IJNS4_10UnderscoreESZ_SZ_EEEEENS4_13SM90_TMA_LOADENS4_14ComposedLayoutINS4_7SwizzleILi2ELi4ELi3EEENS4_18smem_ptr_flag_bitsILi8EEENST_INS5_IJNSA_ILi8EEESH_EEENS5_IJSH_SB_EEEEEEEvNS4_8identityES12_S1C_vS1D_EENS_8epilogue10collective6detail29Sm90TmaWarpSpecializedAdapterINS1G_15DefaultEpilogueISJ_SK_SK_NS1F_6thread17LinearCombinationISJ_Li1EffLNS1K_9ScaleType4KindE0ELNS_15FloatRoundStyleE2ESJ_EENS1_15EpilogueDefaultEEEEEvvEEEEvNT_6ParamsE)
        /*0fdc*/ 	.short	0x0210
        /*0fde*/ 	.short	0x0470


	//----- nvinfo : EIATTR_SW_WAR
	.align		4
.L_38:
        /*0fe0*/ 	.byte	0x04, 0x36
        /*0fe2*/ 	.short	(.L_40 - .L_39)
.L_39:
        /*0fe4*/ 	.word	0x00000008
.L_40:


//--------------------- .nv.callgraph             --------------------------
	.section	.nv.callgraph,"",@"SHT_CUDA_CALLGRAPH"
	.align	4
	.sectionentsize	8
	.align		4
        /*0000*/ 	.word	0x00000000
	.align		4
        /*0004*/ 	.word	0xffffffff
	.align		4
        /*0008*/ 	.word	0x00000000
	.align		4
        /*000c*/ 	.word	0xfffffffe
	.align		4
        /*0010*/ 	.word	0x00000000
	.align		4
        /*0014*/ 	.word	0xfffffffd
	.align		4
        /*0018*/ 	.word	0x00000000
	.align		4
        /*001c*/ 	.word	0xfffffffc


//--------------------- .nv.constant4             --------------------------
	.section	.nv.constant4,"a",@progbits
	.align	8
	.align		8
.nv.constant4:
        /*0000*/ 	.dword	_ZN40_INTERNAL_3ea08d63_4_k_cu_b43ba595_252784cuda3std3__45__cpo5beginE
	.align		8
        /*0008*/ 	.dword	_ZN40_INTERNAL_3ea08d63_4_k_cu_b43ba595_252784cuda3std3__45__cpo3endE
	.align		8
        /*0010*/ 	.dword	_ZN40_INTERNAL_3ea08d63_4_k_cu_b43ba595_252784cuda3std3__45__cpo6cbeginE
	.align		8
        /*0018*/ 	.dword	_ZN40_INTERNAL_3ea08d63_4_k_cu_b43ba595_252784cuda3std3__45__cpo4cendE
	.align		8
        /*0020*/ 	.dword	_ZN40_INTERNAL_3ea08d63_4_k_cu_b43ba595_252784cuda3std3__442_GLOBAL__N__3ea08d63_4_k_cu_b43ba595_252786ignoreE
	.align		8
        /*0028*/ 	.dword	_ZN40_INTERNAL_3ea08d63_4_k_cu_b43ba595_252784cuda3std3__419piecewise_constructE
	.align		8
        /*0030*/ 	.dword	_ZN40_INTERNAL_3ea08d63_4_k_cu_b43ba595_252784cuda3std3__48in_placeE
	.align		8
        /*0038*/ 	.dword	_ZN40_INTERNAL_3ea08d63_4_k_cu_b43ba595_252784cuda3std6ranges3__45__cpo4swapE
	.align		8
        /*0040*/ 	.dword	_ZN40_INTERNAL_3ea08d63_4_k_cu_b43ba595_252784cuda3std6ranges3__45__cpo9iter_moveE
	.align		8
        /*0048*/ 	.dword	_ZN40_INTERNAL_3ea08d63_4_k_cu_b43ba595_252784cute7productE
	.align		8
        /*0050*/ 	.dword	_ZN40_INTERNAL_3ea08d63_4_k_cu_b43ba595_252784cute1_E


//--------------------- .text._ZN7cutlass13device_kernelINS_4gemm6kernel13GemmUniversalIN4cute5tupleIJiiiiEEENS1_10collective13CollectiveMmaINS1_37MainloopSm90TmaGmmaWarpSpecializedFP8ILi9ENS5_IJNS4_1CILi1EEESB_SB_EEENS1_35KernelTmaWarpSpecializedCooperativeEEENS5_IJNSA_ILi256EEENSA_ILi128EEENSA_ILi64EEEEEENS_12float_e5m2_tENS5_IJlSB_lEEESJ_SK_NS4_8TiledMMAINS4_8MMA_AtomIJNS4_4SM904GMMA31MMA_64x128x32_F32E5M2E5M2_SS_TNILNSO_7ScaleInE1ELSQ_1EEEEEENS4_6LayoutINS5_IJNSA_ILi2EEESB_SB_EEENS5_IJSB_NSA_ILi0EEESW_EEEEENS5_IJNS4_10UnderscoreESZ_SZ_EEEEENS4_13SM90_TMA_LOADENS4_14ComposedLayoutINS4_7SwizzleILi2ELi4ELi3EEENS4_18smem_ptr_flag_bitsILi8EEENST_INS5_IJNSA_ILi8EEESH_EEENS5_IJSH_SB_EEEEEEEvNS4_8identityES12_S1C_vS1D_EENS_8epilogue10collective6detail29Sm90TmaWarpSpecializedAdapterINS1G_15DefaultEpilogueISJ_SK_SK_NS1F_6thread17LinearCombinationISJ_Li1EffLNS1K_9ScaleType4KindE0ELNS_15FloatRoundStyleE2ESJ_EENS1_15EpilogueDefaultEEEEEvvEEEEvNT_6ParamsE --------------------------
	.section	.text._ZN7cutlass13device_kernelINS_4gemm6kernel13GemmUniversalIN4cute5tupleIJiiiiEEENS1_10collective13CollectiveMmaINS1_37MainloopSm90TmaGmmaWarpSpecializedFP8ILi9ENS5_IJNS4_1CILi1EEESB_SB_EEENS1_35KernelTmaWarpSpecializedCooperativeEEENS5_IJNSA_ILi256EEENSA_ILi128EEENSA_ILi64EEEEEENS_12float_e5m2_tENS5_IJlSB_lEEESJ_SK_NS4_8TiledMMAINS4_8MMA_AtomIJNS4_4SM904GMMA31MMA_64x128x32_F32E5M2E5M2_SS_TNILNSO_7ScaleInE1ELSQ_1EEEEEENS4_6LayoutINS5_IJNSA_ILi2EEESB_SB_EEENS5_IJSB_NSA_ILi0EEESW_EEEEENS5_IJNS4_10UnderscoreESZ_SZ_EEEEENS4_13SM90_TMA_LOADENS4_14ComposedLayoutINS4_7SwizzleILi2ELi4ELi3EEENS4_18smem_ptr_flag_bitsILi8EEENST_INS5_IJNSA_ILi8EEESH_EEENS5_IJSH_SB_EEEEEEEvNS4_8identityES12_S1C_vS1D_EENS_8epilogue10collective6detail29Sm90TmaWarpSpecializedAdapterINS1G_15DefaultEpilogueISJ_SK_SK_NS1F_6thread17LinearCombinationISJ_Li1EffLNS1K_9ScaleType4KindE0ELNS_15FloatRoundStyleE2ESJ_EENS1_15EpilogueDefaultEEEEEvvEEEEvNT_6ParamsE,"ax",@progbits
	.align	128
.text._ZN7cutlass13device_kernelINS_4gemm6kernel13GemmUniversalIN4cute5tupleIJiiiiEEENS1_10collective13CollectiveMmaINS1_37MainloopSm90TmaGmmaWarpSpecializedFP8ILi9ENS5_IJNS4_1CILi1EEESB_SB_EEENS1_35KernelTmaWarpSpecializedCooperativeEEENS5_IJNSA_ILi256EEENSA_ILi128EEENSA_ILi64EEEEEENS_12float_e5m2_tENS5_IJlSB_lEEESJ_SK_NS4_8TiledMMAINS4_8MMA_AtomIJNS4_4SM904GMMA31MMA_64x128x32_F32E5M2E5M2_SS_TNILNSO_7ScaleInE1ELSQ_1EEEEEENS4_6LayoutINS5_IJNSA_ILi2EEESB_SB_EEENS5_IJSB_NSA_ILi0EEESW_EEEEENS5_IJNS4_10UnderscoreESZ_SZ_EEEEENS4_13SM90_TMA_LOADENS4_14ComposedLayoutINS4_7SwizzleILi2ELi4ELi3EEENS4_18smem_ptr_flag_bitsILi8EEENST_INS5_IJNSA_ILi8EEESH_EEENS5_IJSH_SB_EEEEEEEvNS4_8identityES12_S1C_vS1D_EENS_8epilogue10collective6detail29Sm90TmaWarpSpecializedAdapterINS1G_15DefaultEpilogueISJ_SK_SK_NS1F_6thread17LinearCombinationISJ_Li1EffLNS1K_9ScaleType4KindE0ELNS_15FloatRoundStyleE2ESJ_EENS1_15EpilogueDefaultEEEEEvvEEEEvNT_6ParamsE:
        .type           _ZN7cutlass13device_kernelINS_4gemm6kernel13GemmUniversalIN4cute5tupleIJiiiiEEENS1_10collective13CollectiveMmaINS1_37MainloopSm90TmaGmmaWarpSpecializedFP8ILi9ENS5_IJNS4_1CILi1EEESB_SB_EEENS1_35KernelTmaWarpSpecializedCooperativeEEENS5_IJNSA_ILi256EEENSA_ILi128EEENSA_ILi64EEEEEENS_12float_e5m2_tENS5_IJlSB_lEEESJ_SK_NS4_8TiledMMAINS4_8MMA_AtomIJNS4_4SM904GMMA31MMA_64x128x32_F32E5M2E5M2_SS_TNILNSO_7ScaleInE1ELSQ_1EEEEEENS4_6LayoutINS5_IJNSA_ILi2EEESB_SB_EEENS5_IJSB_NSA_ILi0EEESW_EEEEENS5_IJNS4_10UnderscoreESZ_SZ_EEEEENS4_13SM90_TMA_LOADENS4_14ComposedLayoutINS4_7SwizzleILi2ELi4ELi3EEENS4_18smem_ptr_flag_bitsILi8EEENST_INS5_IJNSA_ILi8EEESH_EEENS5_IJSH_SB_EEEEEEEvNS4_8identityES12_S1C_vS1D_EENS_8epilogue10collective6detail29Sm90TmaWarpSpecializedAdapterINS1G_15DefaultEpilogueISJ_SK_SK_NS1F_6thread17LinearCombinationISJ_Li1EffLNS1K_9ScaleType4KindE0ELNS_15FloatRoundStyleE2ESJ_EENS1_15EpilogueDefaultEEEEEvvEEEEvNT_6ParamsE,@function
        .size           _ZN7cutlass13device_kernelINS_4gemm6kernel13GemmUniversalIN4cute5tupleIJiiiiEEENS1_10collective13CollectiveMmaINS1_37MainloopSm90TmaGmmaWarpSpecializedFP8ILi9ENS5_IJNS4_1CILi1EEESB_SB_EEENS1_35KernelTmaWarpSpecializedCooperativeEEENS5_IJNSA_ILi256EEENSA_ILi128EEENSA_ILi64EEEEEENS_12float_e5m2_tENS5_IJlSB_lEEESJ_SK_NS4_8TiledMMAINS4_8MMA_AtomIJNS4_4SM904GMMA31MMA_64x128x32_F32E5M2E5M2_SS_TNILNSO_7ScaleInE1ELSQ_1EEEEEENS4_6LayoutINS5_IJNSA_ILi2EEESB_SB_EEENS5_IJSB_NSA_ILi0EEESW_EEEEENS5_IJNS4_10UnderscoreESZ_SZ_EEEEENS4_13SM90_TMA_LOADENS4_14ComposedLayoutINS4_7SwizzleILi2ELi4ELi3EEENS4_18smem_ptr_flag_bitsILi8EEENST_INS5_IJNSA_ILi8EEESH_EEENS5_IJSH_SB_EEEEEEEvNS4_8identityES12_S1C_vS1D_EENS_8epilogue10collective6detail29Sm90TmaWarpSpecializedAdapterINS1G_15DefaultEpilogueISJ_SK_SK_NS1F_6thread17LinearCombinationISJ_Li1EffLNS1K_9ScaleType4KindE0ELNS_15FloatRoundStyleE2ESJ_EENS1_15EpilogueDefaultEEEEEvvEEEEvNT_6ParamsE,(.L_x_340 - _ZN7cutlass13device_kernelINS_4gemm6kernel13GemmUniversalIN4cute5tupleIJiiiiEEENS1_10collective13CollectiveMmaINS1_37MainloopSm90TmaGmmaWarpSpecializedFP8ILi9ENS5_IJNS4_1CILi1EEESB_SB_EEENS1_35KernelTmaWarpSpecializedCooperativeEEENS5_IJNSA_ILi256EEENSA_ILi128EEENSA_ILi64EEEEEENS_12float_e5m2_tENS5_IJlSB_lEEESJ_SK_NS4_8TiledMMAINS4_8MMA_AtomIJNS4_4SM904GMMA31MMA_64x128x32_F32E5M2E5M2_SS_TNILNSO_7ScaleInE1ELSQ_1EEEEEENS4_6LayoutINS5_IJNSA_ILi2EEESB_SB_EEENS5_IJSB_NSA_ILi0EEESW_EEEEENS5_IJNS4_10UnderscoreESZ_SZ_EEEEENS4_13SM90_TMA_LOADENS4_14ComposedLayoutINS4_7SwizzleILi2ELi4ELi3EEENS4_18smem_ptr_flag_bitsILi8EEENST_INS5_IJNSA_ILi8EEESH_EEENS5_IJSH_SB_EEEEEEEvNS4_8identityES12_S1C_vS1D_EENS_8epilogue10collective6detail29Sm90TmaWarpSpecializedAdapterINS1G_15DefaultEpilogueISJ_SK_SK_NS1F_6thread17LinearCombinationISJ_Li1EffLNS1K_9ScaleType4KindE0ELNS_15FloatRoundStyleE2ESJ_EENS1_15EpilogueDefaultEEEEEvvEEEEvNT_6ParamsE)
        .other          _ZN7cutlass13device_kernelINS_4gemm6kernel13GemmUniversalIN4cute5tupleIJiiiiEEENS1_10collective13CollectiveMmaINS1_37MainloopSm90TmaGmmaWarpSpecializedFP8ILi9ENS5_IJNS4_1CILi1EEESB_SB_EEENS1_35KernelTmaWarpSpecializedCooperativeEEENS5_IJNSA_ILi256EEENSA_ILi128EEENSA_ILi64EEEEEENS_12float_e5m2_tENS5_IJlSB_lEEESJ_SK_NS4_8TiledMMAINS4_8MMA_AtomIJNS4_4SM904GMMA31MMA_64x128x32_F32E5M2E5M2_SS_TNILNSO_7ScaleInE1ELSQ_1EEEEEENS4_6LayoutINS5_IJNSA_ILi2EEESB_SB_EEENS5_IJSB_NSA_ILi0EEESW_EEEEENS5_IJNS4_10UnderscoreESZ_SZ_EEEEENS4_13SM90_TMA_LOADENS4_14ComposedLayoutINS4_7SwizzleILi2ELi4ELi3EEENS4_18smem_ptr_flag_bitsILi8EEENST_INS5_IJNSA_ILi8EEESH_EEENS5_IJSH_SB_EEEEEEEvNS4_8identityES12_S1C_vS1D_EENS_8epilogue10collective6detail29Sm90TmaWarpSpecializedAdapterINS1G_15DefaultEpilogueISJ_SK_SK_NS1F_6thread17LinearCombinationISJ_Li1EffLNS1K_9ScaleType4KindE0ELNS_15FloatRoundStyleE2ESJ_EENS1_15EpilogueDefaultEEEEEvvEEEEvNT_6ParamsE,@"STO_CUDA_ENTRY STV_DEFAULT"
_ZN7cutlass13device_kernelINS_4gemm6kernel13GemmUniversalIN4cute5tupleIJiiiiEEENS1_10collective13CollectiveMmaINS1_37MainloopSm90TmaGmmaWarpSpecializedFP8ILi9ENS5_IJNS4_1CILi1EEESB_SB_EEENS1_35KernelTmaWarpSpecializedCooperativeEEENS5_IJNSA_ILi256EEENSA_ILi128EEENSA_ILi64EEEEEENS_12float_e5m2_tENS5_IJlSB_lEEESJ_SK_NS4_8TiledMMAINS4_8MMA_AtomIJNS4_4SM904GMMA31MMA_64x128x32_F32E5M2E5M2_SS_TNILNSO_7ScaleInE1ELSQ_1EEEEEENS4_6LayoutINS5_IJNSA_ILi2EEESB_SB_EEENS5_IJSB_NSA_ILi0EEESW_EEEEENS5_IJNS4_10UnderscoreESZ_SZ_EEEEENS4_13SM90_TMA_LOADENS4_14ComposedLayoutINS4_7SwizzleILi2ELi4ELi3EEENS4_18smem_ptr_flag_bitsILi8EEENST_INS5_IJNSA_ILi8EEESH_EEENS5_IJSH_SB_EEEEEEEvNS4_8identityES12_S1C_vS1D_EENS_8epilogue10collective6detail29Sm90TmaWarpSpecializedAdapterINS1G_15DefaultEpilogueISJ_SK_SK_NS1F_6thread17LinearCombinationISJ_Li1EffLNS1K_9ScaleType4KindE0ELNS_15FloatRoundStyleE2ESJ_EENS1_15EpilogueDefaultEEEEEvvEEEEvNT_6ParamsE:
[----:B------:R-:W0:Y:S02]  /*0000*/  LDC R1, c[0x0][0x28] ;  /* 0x00000a00ff017b82 */ /* 0x000e240000000800 */
[----:B0-----:R-:W-:Y:S01]  /*0010*/  VIADD R1, R1, 0xffffff00 ;  /* 0xffffff0001017836 */ /* 0x001fe20000000000 */
[----:B------:R-:W0:Y:S01]  /*0020*/  S2R R2, SR_TID.X ;  /* 0x0000000000027919 */ /* 0x000e220000002100 */
[----:B------:R-:W-:Y:S01]  /*0030*/  ELECT P0, URZ, PT ;  /* 0x00000000003f782f */ /* 0x000fe20003800000 */
[----:B------:R-:W-:Y:S01]  /*0040*/  BSSY B0, `(.L_x_0) ;  /* 0x0000015000007945 */ /* 0x000fe20003800000 */
[--C-:B0-----:R-:W-:Y:S02]  /*0050*/  SHF.R.U32.HI R0, RZ, 0x5, R2.reuse ;  /* 0x00000005ff007819 */ /* 0x101fe40000011602 */
[----:B------:R-:W-:-:S03]  /*0060*/  SHF.R.U32.HI R2, RZ, 0x7, R2 ;  /* 0x00000007ff027819 */ /* 0x000fc60000011602 */
[----:B------:R-:W0:Y:S04]  /*0070*/  SHFL.IDX PT, R3, R0, RZ, 0x1f ;  /* 0x00001fff00037589 */ /* 0x000e2800000e0000 */
[----:B------:R-:W1:Y:S01]  /*0080*/  SHFL.IDX PT, R2, R2, RZ, 0x1f ;  /* 0x00001fff02027589 */ /* 0x000e6200000e0000 */
[----:B0-----:R-:W-:Y:S02]  /*0090*/  R2UR UR4, R3 ;  /* 0x00000000030472ca */ /* 0x001fe400000e0000 */
[----:B-1----:R-:W-:-:S11]  /*00a0*/  R2UR UR6, R2 ;  /* 0x00000000020672ca */ /* 0x002fd600000e0000 */
[----:B------:R-:W-:Y:S02]  /*00b0*/  USHF.R.S32.HI UR5, URZ, 0x1f, UR4 ;  /* 0x0000001f3f057899 */ /* 0x000fe40008011404 */
[----:B------:R-:W-:Y:S02]  /*00c0*/  ISETP.NE.OR P0, PT, RZ, UR4, !P0 ;  /* 0x00000004ff007c0c */ /* 0x000fe4000c705670 */
[----:B------:R-:W-:-:S04]  /*00d0*/  ULEA.HI UR5, UR5, UR4, URZ, 0x2 ;  /* 0x0000000405057291 */ /* 0x000fc8000f8f103f */
[----:B------:R-:W-:-:S04]  /*00e0*/  ULOP3.LUT UR5, UR5, 0xfffffffc, URZ, 0xc0, !UPT ;  /* 0xfffffffc05057892 */ /* 0x000fc8000f8ec03f */
[----:B------:R-:W-:-:S03]  /*00f0*/  UIADD3 UR8, UR4, -UR5, URZ ;  /* 0x8000000504087290 */ /* 0x000fc6000fffe03f */
[----:B------:R-:W-:Y:S09]  /*0100*/  @P0 BRA `(.L_x_1) ;  /* 0x0000000000200947 */ /* 0x000ff20003800000 */
[----:B------:R-:W-:Y:S02]  /*0110*/  ULDC.64 UR4, c[0x0][0x198] ;  /* 0x0000660000047ab9 */ /* 0x000fe40000000a00 */
[----:B------:R-:W-:Y:S02]  /*0120*/  UIADD3 UR10, UP0, UR4, 0xf0, URZ ;  /* 0x000000f0040a7890 */ /* 0x000fe4000ff1e03f */
[----:B------:R-:W-:Y:S02]  /*0130*/  UIADD3 UR4, UP1, UR4, 0x1f0, URZ ;  /* 0x000001f004047890 */ /* 0x000fe4000ff3e03f */
[----:B------:R-:W-:Y:S02]  /*0140*/  UIADD3.X UR11, URZ, UR5, URZ, UP0, !UPT ;  /* 0x000000053f0b7290 */ /* 0x000fe400087fe43f */
[----:B------:R-:W-:-:S07]  /*0150*/  UIADD3.X UR5, URZ, UR5, URZ, UP1, !UPT ;  /* 0x000000053f057290 */ /* 0x000fce0008ffe43f */
[----:B------:R0:W-:Y:S02]  /*0160*/  UTMACCTL.PF [UR10] ;  /* 0x000000000a0079b9 */ /* 0x0001e40008040000 */
[----:B------:R0:W-:Y:S02]  /*0170*/  UTMACCTL.PF [UR4] ;  /* 0x00000000040079b9 */ /* 0x0001e40008040000 */
[----:B0-----:R-:W-:Y:S01]  /*0180*/  NOP ;  /* 0x0000000000007918 */ /* 0x001fe20000000000 */
.L_x_1:
[----:B------:R-:W-:Y:S05]  /*0190*/  BSYNC B0 ;  /* 0x0000000000007941 */ /* 0x000fea0003800000 */
.L_x_0:
[----:B------:R-:W0:Y:S01]  /*01a0*/  SHFL.IDX PT, R2, R0, RZ, 0x1f ;  /* 0x00001fff00027589 */ /* 0x000e2200000e0000 */
[----:B------:R-:W-:Y:S01]  /*01b0*/  UISETP.NE.AND UP0, UPT, UR8, 0x3, UPT ;  /* 0x000000030800788c */ /* 0x000fe2000bf05270 */
[----:B------:R-:W-:Y:S01]  /*01c0*/  ISETP.NE.AND P1, PT, RZ, UR6, PT ;  /* 0x00000006ff007c0c */ /* 0x000fe2000bf25270 */
[----:B------:R-:W-:Y:S02]  /*01d0*/  UIADD3 UR10, UR6, -0x1, URZ ;  /* 0xffffffff060a7890 */ /* 0x000fe4000fffe03f */
[----:B------:R-:W-:Y:S02]  /*01e0*/  UISETP.EQ.OR UP0, UPT, UR8, URZ, !UP0 ;  /* 0x0000003f0800728c */ /* 0x000fe4000c702670 */
[----:B------:R-:W-:Y:S02]  /*01f0*/  UISETP.GE.U32.AND UP1, UPT, UR10, 0x2, UPT ;  /* 0x000000020a00788c */ /* 0x000fe4000bf26070 */
[----:B------:R-:W-:-:S04]  /*0200*/  UISETP.EQ.AND UP0, UPT, UR6, URZ, UP0 ;  /* 0x0000003f0600728c */ /* 0x000fc80008702270 */
[----:B------:R-:W-:-:S04]  /*0210*/  USEL UR13, URZ, 0x1, !UP0 ;  /* 0x000000013f0d7887 */ /* 0x000fc8000c000000 */
[----:B------:R-:W-:Y:S01]  /*0220*/  USEL UR13, UR13, 0x2, UP1 ;  /* 0x000000020d0d7887 */ /* 0x000fe20008800000 */
[----:B0-----:R-:W-:-:S13]  /*0230*/  ISETP.NE.AND P0, PT, R2, RZ, PT ;  /* 0x000000ff0200720c */ /* 0x001fda0003f05270 */
[----:B------:R-:W-:Y:S05]  /*0240*/  @P0 BRA `(.L_x_2) ;  /* 0x00000000008c0947 */ /* 0x000fea0003800000 */
[----:B------:R-:W-:Y:S01]  /*0250*/  ELECT P0, URZ, PT ;  /* 0x00000000003f782f */ /* 0x000fe20003800000 */
[----:B------:R-:W-:-:S12]  /*0260*/  BSSY B0, `(.L_x_2) ;  /* 0x0000021000007945 */ /* 0x000fd80003800000 */
[----:B------:R-:W-:Y:S05]  /*0270*/  @!P0 BRA `(.L_x_3) ;  /* 0x00000000007c8947 */ /* 0x000fea0003800000 */
[----:B------:R-:W0:Y:S01]  /*0280*/  S2UR UR9, SR_CgaCtaId ;  /* 0x00000000000979c3 */ /* 0x000e220000008800 */
[----:B------:R-:W-:Y:S01]  /*0290*/  UMOV UR4, 0x400 ;  /* 0x0000040000047882 */ /* 0x000fe20000000000 */
[----:B------:R-:W-:Y:S01]  /*02a0*/  UMOV UR5, 0x1 ;  /* 0x0000000100057882 */ /* 0x000fe20000000000 */
[----:B------:R-:W-:Y:S02]  /*02b0*/  UMOV UR6, 0x100 ;  /* 0x0000010000067882 */ /* 0x000fe40000000000 */
[----:B------:R-:W-:-:S04]  /*02c0*/  UIADD3 UR6, -UR6, 0x100000, URZ ;  /* 0x0010000006067890 */ /* 0x000fc8000fffe13f */
[----:B------:R-:W-:Y:S02]  /*02d0*/  USHF.L.U32 UR7, UR6, 0xb, URZ ;  /* 0x0000000b06077899 */ /* 0x000fe4000800063f */
[----:B------:R-:W-:Y:S02]  /*02e0*/  USHF.L.U32 UR6, UR6, 0x1, URZ ;  /* 0x0000000106067899 */ /* 0x000fe4000800063f */
[----:B0-----:R-:W-:Y:S02]  /*02f0*/  ULEA UR9, UR9, UR4, 0x18 ;  /* 0x0000000409097291 */ /* 0x001fe4000f8ec03f */
[----:B------:R-:W-:-:S04]  /*0300*/  UIADD3 UR4, -UR5, 0x100000, URZ ;  /* 0x0010000005047890 */ /* 0x000fc8000fffe13f */
[----:B------:R-:W-:Y:S02]  /*0310*/  USHF.L.U32 UR5, UR4, 0xb, URZ ;  /* 0x0000000b04057899 */ /* 0x000fe4000800063f */
[----:B------:R-:W-:Y:S01]  /*0320*/  USHF.L.U32 UR4, UR4, 0x1, URZ ;  /* 0x0000000104047899 */ /* 0x000fe2000800063f */
[----:B------:R-:W0:Y:S11]  /*0330*/  FENCE.VIEW.ASYNC.S ;  /* 0x00000000000073c6 */ /* 0x000e360000000000 */
[----:B0-----:R0:W1:Y:S01]  /*0340*/  SYNCS.EXCH.64 URZ, [UR9], UR4 ;  /* 0x00000004093f75b2 */ /* 0x0010620008000100 */
[----:B------:R0:W2:Y:S01]  /*0350*/  SYNCS.EXCH.64 URZ, [UR9+0x48], UR6 ;  /* 0x00004806093f75b2 */ /* 0x0000a20008000100 */
[----:B------:R0:W3:Y:S01]  /*0360*/  SYNCS.EXCH.64 URZ, [UR9+0x8], UR4 ;  /* 0x00000804093f75b2 */ /* 0x0000e20008000100 */
[----:B------:R0:W4:Y:S01]  /*0370*/  SYNCS.EXCH.64 URZ, [UR9+0x50], UR6 ;  /* 0x00005006093f75b2 */ /* 0x0001220008000100 */
[----:B------:R0:W0:Y:S01]  /*0380*/  SYNCS.EXCH.64 URZ, [UR9+0x10], UR4 ;  /* 0x00001004093f75b2 */ /* 0x0000220008000100 */
        /* <DEDUP_REMOVED lines=13> */
[----:B------:R-:W-:Y:S01]  /*0460*/  NOP ;  /* 0x0000000000007918 */ /* 0x000fe20000000000 */
.L_x_3:
[----:B0-----:R-:W-:Y:S05]  /*0470*/  BSYNC B0 ;  /* 0x0000000000007941 */ /* 0x001fea0003800000 */
.L_x_2:
[----:B------:R-:W0:Y:S01]  /*0480*/  SHFL.IDX PT, R0, R0, RZ, 0x1f ;  /* 0x00001fff00007589 */ /* 0x000e2200000e0000 */
[----:B------:R-:W5:Y:S01]  /*0490*/  LDC R2, c[0x0][0x65c] ;  /* 0x00019700ff027b82 */ /* 0x000f620000000800 */
[----:B------:R-:W-:Y:S01]  /*04a0*/  ELECT P0, URZ, PT ;  /* 0x00000000003f782f */ /* 0x000fe20003800000 */
[----:B------:R-:W-:Y:S01]  /*04b0*/  IMAD.MOV.U32 R3, RZ, RZ, RZ ;  /* 0x000000ffff037224 */ /* 0x000fe200078e00ff */
[----:B------:R-:W-:Y:S01]  /*04c0*/  UMOV UR4, 0x20 ;  /* 0x0000002000047882 */ /* 0x000fe20000000000 */
[----:B------:R-:W-:Y:S01]  /*04d0*/  NOP ;  /* 0x0000000000007918 */ /* 0x000fe20000000000 */
[----:B------:R-:W-:Y:S01]  /*04e0*/  NOP ;  /* 0x0000000000007918 */ /* 0x000fe20000000000 */
[----:B0-----:R-:W-:Y:S02]  /*04f0*/  ISETP.NE.OR P0, PT, R0, RZ, !P0 ;  /* 0x000000ff0000720c */ /* 0x001fe40004705670 */
[----:B-----5:R-:W-:Y:S01]  /*0500*/  ISETP.NE.AND P4, PT, R2, 0x1, PT ;  /* 0x000000010200780c */ /* 0x020fe20003f85270 */
[----:B------:R-:W0:Y:S01]  /*0510*/  S2R R0, SR_CTAID.Y ;  /* 0x0000000000007919 */ /* 0x000e220000002600 */
[----:B------:R-:W5:Y:S09]  /*0520*/  S2R R2, SR_CTAID.X ;  /* 0x0000000000027919 */ /* 0x000f720000002500 */
[----:B------:R-:W-:Y:S01]  /*0530*/  VOTEU.ALL UP0, P0 ;  /* 0x00000000003f7886 */ /* 0x000fe20000000000 */
[----:B------:R-:W-:Y:S01]  /*0540*/  VOTEU.ALL UP1, P0 ;  /* 0x00000000003f7886 */ /* 0x000fe20000020000 */
[----:B------:R-:W5:Y:S01]  /*0550*/  @P4 LDC R7, c[0x0][0x10] ;  /* 0x00000400ff074b82 */ /* 0x000f620000000800 */
[----:B------:R-:W-:-:S02]  /*0560*/  @P4 IMAD.MOV.U32 R5, RZ, RZ, RZ ;  /* 0x000000ffff054224 */ /* 0x000fc400078e00ff */
[----:B------:R-:W-:Y:S01]  /*0570*/  @P4 IMAD.MOV.U32 R11, RZ, RZ, RZ ;  /* 0x000000ffff0b4224 */ /* 0x000fe200078e00ff */
[----:B------:R-:W-:Y:S01]  /*0580*/  @!UP0 UMOV UR6, 0x400 ;  /* 0x0000040000068882 */ /* 0x000fe20000000000 */
[----:B------:R-:W-:-:S04]  /*0590*/  @!UP0 UIADD3 UR4, -UR4, 0x100000, URZ ;  /* 0x0010000004048890 */ /* 0x000fc8000fffe13f */
[----:B------:R-:W-:Y:S02]  /*05a0*/  @!UP0 USHF.L.U32 UR5, UR4, 0xb, URZ ;  /* 0x0000000b04058899 */ /* 0x000fe4000800063f */
[----:B------:R-:W-:Y:S01]  /*05b0*/  @!UP0 USHF.L.U32 UR4, UR4, 0x1, URZ ;  /* 0x0000000104048899 */ /* 0x000fe2000800063f */
[----:B------:R-:W1:Y:S08]  /*05c0*/  @!P4 LDC R9, c[0x0][0xc] ;  /* 0x00000300ff09cb82 */ /* 0x000e700000000800 */
[----:B------:R-:W2:Y:S01]  /*05d0*/  @!UP0 S2UR UR7, SR_CgaCtaId ;  /* 0x00000000000789c3 */ /* 0x000ea20000008800 */
[----:B0-----:R-:W-:-:S04]  /*05e0*/  @P4 IMAD.MOV.U32 R4, RZ, RZ, R0 ;  /* 0x000000ffff044224 */ /* 0x001fc800078e0000 */
[----:B-----5:R-:W-:-:S04]  /*05f0*/  @P4 IMAD.WIDE.U32 R6, R2, R7, R4 ;  /* 0x0000000702064225 */ /* 0x020fc800078e0004 */
[----:B------:R-:W-:Y:S02]  /*0600*/  @P4 IMAD.MOV.U32 R16, RZ, RZ, R6 ;  /* 0x000000ffff104224 */ /* 0x000fe400078e0006 */
[----:B------:R-:W-:Y:S02]  /*0610*/  @P4 IMAD.IADD R17, R7, 0x1, R11 ;  /* 0x0000000107114824 */ /* 0x000fe400078e020b */
[----:B-1----:R-:W-:-:S04]  /*0620*/  @!P4 IMAD.WIDE.U32 R4, R9, R0, R2 ;  /* 0x000000000904c225 */ /* 0x002fc800078e0002 */
[----:B------:R-:W-:Y:S02]  /*0630*/  @!P4 IMAD.MOV.U32 R16, RZ, RZ, R4 ;  /* 0x000000ffff10c224 */ /* 0x000fe400078e0004 */
[----:B------:R-:W-:Y:S01]  /*0640*/  @!P4 IMAD.MOV.U32 R17, RZ, RZ, R5 ;  /* 0x000000ffff11c224 */ /* 0x000fe200078e0005 */
[----:B--2---:R-:W-:Y:S02]  /*0650*/  @!UP0 ULEA UR6, UR7, UR6, 0x18 ;  /* 0x0000000607068291 */ /* 0x004fe4000f8ec03f */
[----:B------:R0:W-:Y:S01]  /*0660*/  STL [R1+0x7c], R16 ;  /* 0x00007c1001007387 */ /* 0x0001e20000100800 */
[----:B------:R-:W-:-:S03]  /*0670*/  VOTEU.ALL UP0, P0 ;  /* 0x00000000003f7886 */ /* 0x000fc60000000000 */
[----:B------:R0:W-:Y:S04]  /*0680*/  STL [R1+0x78], R17 ;  /* 0x0000781101007387 */ /* 0x0001e80000100800 */
[----:B------:R-:W1:Y:S02]  /*0690*/  FENCE.VIEW.ASYNC.S ;  /* 0x00000000000073c6 */ /* 0x000e640000000000 */
[----:B-1----:R0:W3:Y:S01]  /*06a0*/  @!UP0 SYNCS.EXCH.64 URZ, [UR6+0xa0], UR4 ;  /* 0x0000a004063f85b2 */ /* 0x0020e20008000100 */
[----:B------:R0:W3:Y:S01]  /*06b0*/  @!UP1 SYNCS.EXCH.64 URZ, [UR6+0xa8], UR4 ;  /* 0x0000a804063f95b2 */ /* 0x0000e20008000100 */
[----:B------:R-:W-:Y:S01]  /*06c0*/  NOP ;  /* 0x0000000000007918 */ /* 0x000fe20000000000 */
[----:B---34-:R-:W-:Y:S06]  /*06d0*/  BAR.SYNC.DEFER_BLOCKING 0x0 ;  /* 0x0000000000007b1d */ /* 0x018fec0000010000 */
[----:B0-----:R-:W-:Y:S05]  /*06e0*/  @!P1 BRA `(.L_x_4) ;  /* 0x000000e400389947 */ /* 0x001fea0003800000 */
[----:B------:R-:W-:-:S06]  /*06f0*/  UISETP.GT.U32.AND UP0, UPT, UR10, 0x1, UPT ;  /* 0x000000010a00788c */ /* 0x000fcc000bf04070 */
[----:B------:R-:W-:-:S13]  /*0700*/  PLOP3.LUT P0, PT, PT, PT, UP0, 0x80, 0x0 ;  /* 0x000000000000781c */ /* 0x000fda0003f0f008 */
[----:B------:R-:W-:Y:S05]  /*0710*/  @P0 EXIT ;  /* 0x000000000000094d */ /* 0x000fea0003800000 */
[----:B------:R-:W-:Y:S01]  /*0720*/  IMAD.MOV.U32 R6, RZ, RZ, -0x1 ;  /* 0xffffffffff067424 */ /* 0x000fe200078e00ff */
[----:B------:R-:W-:Y:S01]  /*0730*/  ULDC.64 UR4, c[0x0][0x650] ;  /* 0x0001940000047ab9 */ /* 0x000fe20000000a00 */
[----:B------:R-:W-:Y:S01]  /*0740*/  IMAD.MOV.U32 R5, RZ, RZ, -0x1 ;  /* 0xffffffffff057424 */ /* 0x000fe200078e00ff */
[----:B------:R-:W-:Y:S01]  /*0750*/  ISETP.GE.U32.AND P0, PT, R16, UR4, PT ;  /* 0x0000000410007c0c */ /* 0x000fe2000bf06070 */
[----:B------:R-:W-:Y:S01]  /*0760*/  UMOV UR22, 0xffffffff ;  /* 0xffffffff00167882 */ /* 0x000fe20000000000 */
[----:B------:R0:W-:Y:S01]  /*0770*/  STL [R1+0x84], R6 ;  /* 0x0000840601007387 */ /* 0x0001e20000100800 */
[----:B------:R-:W-:Y:S02]  /*0780*/  PRMT R4, RZ, 0x7610, R4 ;  /* 0x00007610ff047816 */ /* 0x000fe40000000004 */
[----:B------:R-:W-:Y:S01]  /*0790*/  ISETP.GE.U32.AND.EX P0, PT, R17, UR5, PT, P0 ;  /* 0x0000000511007c0c */ /* 0x000fe2000bf06100 */
[----:B------:R0:W-:-:S12]  /*07a0*/  STL [R1+0x80], R5 ;  /* 0x0000800501007387 */ /* 0x0001d80000100800 */
[----:B0-----:R-:W-:Y:S05]  /*07b0*/  @P0 BRA `(.L_x_5) ;  /* 0x0000000400680947 */ /* 0x001fea0003800000 */
[----:B------:R-:W0:Y:S01]  /*07c0*/  LDC.64 R12, c[0x0][0x628] ;  /* 0x00018a00ff0c7b82 */ /* 0x000e220000000a00 */
[----:B------:R-:W-:Y:S02]  /*07d0*/  IMAD.MOV.U32 R4, RZ, RZ, R16 ;  /* 0x000000ffff047224 */ /* 0x000fe400078e0010 */
[----:B------:R-:W-:-:S05]  /*07e0*/  IMAD.MOV.U32 R5, RZ, RZ, R17 ;  /* 0x000000ffff057224 */ /* 0x000fca00078e0011 */
[----:B------:R-:W1:Y:S08]  /*07f0*/  LDC R10, c[0x0][0x630] ;  /* 0x00018c00ff0a7b82 */ /* 0x000e700000000800 */
[----:B------:R-:W2:Y:S01]  /*0800*/  LDC.64 R14, c[0x0][0x620] ;  /* 0x00018800ff0e7b82 */ /* 0x000ea20000000a00 */
[----:B0-----:R-:W-:-:S04]  /*0810*/  ISETP.NE.U32.AND P0, PT, R12, RZ, PT ;  /* 0x000000ff0c00720c */ /* 0x001fc80003f05070 */
[----:B------:R-:W-:-:S13]  /*0820*/  ISETP.NE.AND.EX P0, PT, R13, RZ, PT, P0 ;  /* 0x000000ff0d00720c */ /* 0x000fda0003f05300 */
[----:B-12---:R-:W-:Y:S05]  /*0830*/  @!P0 BRA `(.L_x_6) ;  /* 0x0000000000288947 */ /* 0x006fea0003800000 */
[----:B------:R-:W0:Y:S02]  /*0840*/  LDC R9, c[0x0][0x634] ;  /* 0x00018d00ff097b82 */ /* 0x000e240000000800 */
[----:B0-----:R-:W-:-:S05]  /*0850*/  IADD3 R9, P0, R16, R9, RZ ;  /* 0x0000000910097210 */ /* 0x001fca0007f1e0ff */
[----:B------:R-:W-:-:S04]  /*0860*/  IMAD.X R11, RZ, RZ, R17, P0 ;  /* 0x000000ffff0b7224 */ /* 0x000fc800000e0611 */
[----:B------:R-:W-:-:S04]  /*0870*/  IMAD.WIDE.U32 R4, R11, R12, RZ ;  /* 0x0000000c0b047225 */ /* 0x000fc800078e00ff */
[----:B------:R-:W-:-:S04]  /*0880*/  IMAD.WIDE.U32 R6, P0, R9, R13, R4 ;  /* 0x0000000d09067225 */ /* 0x000fc80007800004 */
[----:B------:R-:W-:-:S04]  /*0890*/  IMAD.WIDE.U32 R4, R9, R12, RZ ;  /* 0x0000000c09047225 */ /* 0x000fc800078e00ff */
[----:B------:R-:W-:Y:S01]  /*08a0*/  IMAD.X R9, RZ, RZ, RZ, P0 ;  /* 0x000000ffff097224 */ /* 0x000fe200000e06ff */
[----:B------:R-:W-:Y:S01]  /*08b0*/  IADD3 RZ, P0, R5, R6, RZ ;  /* 0x0000000605ff7210 */ /* 0x000fe20007f1e0ff */
[----:B------:R-:W-:-:S04]  /*08c0*/  IMAD.MOV.U32 R8, RZ, RZ, R7 ;  /* 0x000000ffff087224 */ /* 0x000fc800078e0007 */
[----:B------:R-:W-:-:S08]  /*08d0*/  IMAD.WIDE.U32.X R4, R11, R13, R8, P0 ;  /* 0x0000000d0b047225 */ /* 0x000fd000000e0408 */
.L_x_6:
[-CC-:B------:R-:W-:Y:S01]  /*08e0*/  SHF.R.U64 R24, R4, R10.reuse, R5.reuse ;  /* 0x0000000a04187219 */ /* 0x180fe20000001205 */
[----:B------:R-:W0:Y:S01]  /*08f0*/  LDC R8, c[0x0][0x618] ;  /* 0x00018600ff087b82 */ /* 0x000e220000000800 */
[----:B------:R-:W-:Y:S01]  /*0900*/  SHF.R.U32.HI R4, RZ, R10, R5 ;  /* 0x0000000aff047219 */ /* 0x000fe20000011605 */
[----:B------:R-:W-:Y:S01]  /*0910*/  ULDC UR4, c[0x0][0x150] ;  /* 0x0000540000047ab9 */ /* 0x000fe20000000800 */
[----:B------:R-:W-:Y:S01]  /*0920*/  IADD3 R9, P0, RZ, -R24, RZ ;  /* 0x80000018ff097210 */ /* 0x000fe20007f1e0ff */
[----:B------:R-:W-:Y:S01]  /*0930*/  IMAD.MOV.U32 R5, RZ, RZ, R17 ;  /* 0x000000ffff057224 */ /* 0x000fe200078e0011 */
[----:B------:R-:W-:-:S03]  /*0940*/  I2FP.F32.U32 R3, R2 ;  /* 0x0000000200037245 */ /* 0x000fc60000201000 */
[----:B------:R-:W1:Y:S01]  /*0950*/  LDC.64 R18, c[0x0][0x640] ;  /* 0x00019000ff127b82 */ /* 0x000e620000000a00 */
[----:B------:R-:W-:Y:S02]  /*0960*/  IMAD.X R11, RZ, RZ, ~R4, P0 ;  /* 0x000000ffff0b7224 */ /* 0x000fe400000e0e04 */
[----:B------:R-:W-:Y:S01]  /*0970*/  FMUL R3, R3, UR4 ;  /* 0x0000000403037c20 */ /* 0x000fe20008400000 */
[----:B------:R-:W-:Y:S01]  /*0980*/  IMAD.MOV.U32 R4, RZ, RZ, R16 ;  /* 0x000000ffff047224 */ /* 0x000fe200078e0010 */
[----:B------:R-:W-:Y:S01]  /*0990*/  ULDC UR4, c[0x0][0x154] ;  /* 0x0000550000047ab9 */ /* 0x000fe20000000800 */
[-C--:B------:R-:W-:Y:S02]  /*09a0*/  IMAD R6, R11, R14.reuse, RZ ;  /* 0x0000000e0b067224 */ /* 0x080fe400078e02ff */
[C---:B------:R-:W-:Y:S01]  /*09b0*/  IMAD.WIDE.U32 R4, R9.reuse, R14, R4 ;  /* 0x0000000e09047225 */ /* 0x040fe200078e0004 */
[----:B------:R-:W2:Y:S01]  /*09c0*/  LDC R10, c[0x0][0x608] ;  /* 0x00018200ff0a7b82 */ /* 0x000ea20000000800 */
[----:B------:R-:W3:Y:S02]  /*09d0*/  F2I.U32.TRUNC.NTZ R3, R3 ;  /* 0x0000000300037305 */ /* 0x000ee4000020f000 */
[----:B------:R-:W-:-:S04]  /*09e0*/  IMAD R9, R9, R15, R6 ;  /* 0x0000000f09097224 */ /* 0x000fc800078e0206 */
[----:B------:R-:W-:Y:S01]  /*09f0*/  IMAD.IADD R5, R5, 0x1, R9 ;  /* 0x0000000105057824 */ /* 0x000fe200078e0209 */
[----:B------:R-:W4:Y:S01]  /*0a00*/  LDC R7, c[0x0][0x144] ;  /* 0x00005100ff077b82 */ /* 0x000f220000000800 */
[----:B------:R-:W-:-:S03]  /*0a10*/  IMAD.MOV.U32 R9, RZ, RZ, 0x1 ;  /* 0x00000001ff097424 */ /* 0x000fc600078e00ff */
[----:B0-----:R-:W-:Y:S02]  /*0a20*/  SHF.R.U64 R12, R4, R8, R5 ;  /* 0x00000008040c7219 */ /* 0x001fe40000001205 */
[----:B------:R-:W-:Y:S02]  /*0a30*/  I2FP.F32.U32 R4, R0 ;  /* 0x0000000000047245 */ /* 0x000fe40000201000 */
[----:B------:R-:W0:Y:S01]  /*0a40*/  LDC R14, c[0x0][0x658] ;  /* 0x00019600ff0e7b82 */ /* 0x000e220000000800 */
[----:B-1----:R-:W-:Y:S01]  /*0a50*/  ISETP.NE.U32.AND P0, PT, R18, RZ, PT ;  /* 0x000000ff1200720c */ /* 0x002fe20003f05070 */
[----:B---3--:R-:W-:Y:S02]  /*0a60*/  IMAD.MOV R6, RZ, RZ, -R3 ;  /* 0x000000ffff067224 */ /* 0x008fe400078e0a03 */
[----:B------:R-:W-:Y:S01]  /*0a70*/  FMUL R4, R4, UR4 ;  /* 0x0000000404047c20 */ /* 0x000fe20008400000 */
[----:B------:R-:W-:Y:S01]  /*0a80*/  SHF.R.U32.HI R3, RZ, R8, R5 ;  /* 0x00000008ff037219 */ /* 0x000fe20000011605 */
[----:B------:R-:W-:Y:S01]  /*0a90*/  IMAD.MOV.U32 R5, RZ, RZ, -0x1 ;  /* 0xffffffffff057424 */ /* 0x000fe200078e00ff */
[----:B------:R-:W-:Y:S01]  /*0aa0*/  ISETP.NE.AND.EX P0, PT, R19, RZ, PT, P0 ;  /* 0x000000ff1300720c */ /* 0x000fe20003f05300 */
[----:B------:R1:W3:Y:S01]  /*0ab0*/  F2I.U32.TRUNC.NTZ R11, R4 ;  /* 0x00000004000b7305 */ /* 0x0002e2000020f000 */
[----:B------:R-:W1:Y:S01]  /*0ac0*/  LDC R13, c[0x0][0x148] ;  /* 0x00005200ff0d7b82 */ /* 0x000e620000000800 */
[----:B--2---:R-:W-:-:S02]  /*0ad0*/  SHF.R.U64 R23, R12, R10, R3 ;  /* 0x0000000a0c177219 */ /* 0x004fc40000001203 */
[----:B------:R-:W-:-:S05]  /*0ae0*/  SHF.R.U32.HI R3, RZ, R10, R3 ;  /* 0x0000000aff037219 */ /* 0x000fca0000011603 */
[----:B------:R-:W2:Y:S01]  /*0af0*/  LDC R17, c[0x0][0x600] ;  /* 0x00018000ff117b82 */ /* 0x000ea20000000800 */
[----:B----4-:R-:W-:-:S07]  /*0b00*/  IMAD R8, R7, R6, R2 ;  /* 0x0000000607087224 */ /* 0x010fce00078e0202 */
[----:B------:R-:W4:Y:S01]  /*0b10*/  LDC R16, c[0x0][0x648] ;  /* 0x00019200ff107b82 */ /* 0x000f220000000800 */
[-C--:B0-----:R-:W-:Y:S02]  /*0b20*/  SHF.L.U32 R2, R5, R14.reuse, RZ ;  /* 0x0000000e05027219 */ /* 0x081fe400000006ff */
[--C-:B------:R-:W-:Y:S02]  /*0b30*/  SHF.R.U64 R22, R23, R14, R3.reuse ;  /* 0x0000000e17167219 */ /* 0x100fe40000001203 */
[----:B------:R-:W-:Y:S02]  /*0b40*/  LOP3.LUT R10, RZ, R2, RZ, 0x33, !PT ;  /* 0x00000002ff0a7212 */ /* 0x000fe400078e33ff */
[-C--:B------:R-:W-:Y:S01]  /*0b50*/  SHF.R.U32.HI R3, RZ, R14.reuse, R3 ;  /* 0x0000000eff037219 */ /* 0x080fe20000011603 */
[----:B------:R-:W0:Y:S01]  /*0b60*/  LDC R21, c[0x0][0x638] ;  /* 0x00018e00ff157b82 */ /* 0x000e220000000800 */
[----:B------:R-:W-:Y:S01]  /*0b70*/  SHF.L.U32 R9, R9, R14, RZ ;  /* 0x0000000e09097219 */ /* 0x000fe200000006ff */
[----:B------:R-:W-:-:S06]  /*0b80*/  IMAD.MOV.U32 R2, RZ, RZ, R22 ;  /* 0x000000ffff027224 */ /* 0x000fcc00078e0016 */
[----:B------:R-:W0:Y:S01]  /*0b90*/  LDC R20, c[0x0][0x610] ;  /* 0x00018400ff147b82 */ /* 0x000e220000000800 */
[----:B-1-3--:R-:W-:Y:S05]  /*0ba0*/  @!P0 BRA `(.L_x_7) ;  /* 0x0000000000288947 */ /* 0x00afea0003800000 */
[----:B------:R-:W1:Y:S02]  /*0bb0*/  LDC R7, c[0x0][0x64c] ;  /* 0x00019300ff077b82 */ /* 0x000e640000000800 */
[----:B-1----:R-:W-:-:S05]  /*0bc0*/  IADD3 R7, P0, R22, R7, RZ ;  /* 0x0000000716077210 */ /* 0x002fca0007f1e0ff */
        /* <DEDUP_REMOVED lines=8> */
.L_x_7:
[----:B----4-:R-:W-:Y:S01]  /*0c50*/  SHF.R.U64 R2, R2, R16, R3 ;  /* 0x0000001002027219 */ /* 0x010fe20000001203 */
[----:B--2---:R-:W-:Y:S01]  /*0c60*/  VIADD R3, R17, 0xffffffff ;  /* 0xffffffff11037836 */ /* 0x004fe20000000000 */
[----:B------:R-:W-:Y:S01]  /*0c70*/  LOP3.LUT R10, R23, R10, RZ, 0xc0, !PT ;  /* 0x0000000a170a7212 */ /* 0x000fe200078ec0ff */
[----:B------:R-:W-:Y:S01]  /*0c80*/  IMAD.MOV R11, RZ, RZ, -R11 ;  /* 0x000000ffff0b7224 */ /* 0x000fe200078e0a0b */
[----:B------:R-:W-:Y:S01]  /*0c90*/  R2UR UR22, R24 ;  /* 0x00000000181672ca */ /* 0x000fe200000e0000 */
[----:B------:R-:W-:Y:S01]  /*0ca0*/  IMAD.MOV R4, RZ, RZ, -R2 ;  /* 0x000000ffff047224 */ /* 0x000fe200078e0a02 */
[----:B------:R-:W-:Y:S01]  /*0cb0*/  LOP3.LUT R3, R12, R3, RZ, 0xc0, !PT ;  /* 0x000000030c037212 */ /* 0x000fe200078ec0ff */
[----:B------:R-:W-:Y:S02]  /*0cc0*/  @P4 IMAD R8, R13, R11, R0 ;  /* 0x0000000b0d084224 */ /* 0x000fe400078e0200 */
[----:B------:R-:W-:Y:S02]  /*0cd0*/  IMAD R9, R9, R2, R10 ;  /* 0x0000000209097224 */ /* 0x000fe400078e020a */
[----:B0-----:R-:W-:-:S02]  /*0ce0*/  IMAD R0, R4, R21, R22 ;  /* 0x0000001504007224 */ /* 0x001fc400078e0216 */
[----:B------:R-:W-:Y:S02]  /*0cf0*/  IMAD R8, R9, R20, R8 ;  /* 0x0000001409087224 */ /* 0x000fe400078e0208 */
[----:B------:R-:W-:Y:S02]  /*0d00*/  IMAD R3, R0, R17, R3 ;  /* 0x0000001100037224 */ /* 0x000fe400078e0203 */
[----:B------:R-:W-:-:S03]  /*0d10*/  IMAD.MOV.U32 R4, RZ, RZ, 0x1 ;  /* 0x00000001ff047424 */ /* 0x000fc600078e00ff */
[----:B------:R-:W-:Y:S02]  /*0d20*/  SEL R2, R3, R8, !P4 ;  /* 0x0000000803027207 */ /* 0x000fe40006000000 */
[----:B------:R-:W-:-:S03]  /*0d30*/  SEL R0, R8, R3, !P4 ;  /* 0x0000000308007207 */ /* 0x000fc60006000000 */
[----:B------:R0:W-:Y:S04]  /*0d40*/  STL [R1+0x80], R2 ;  /* 0x0000800201007387 */ /* 0x0001e80000100800 */
[----:B------:R0:W-:Y:S02]  /*0d50*/  STL [R1+0x84], R0 ;  /* 0x0000840001007387 */ /* 0x0001e40000100800 */
.L_x_5:
[----:B------:R-:W-:-:S08]  /*0d60*/  NOP ;  /* 0x0000000000007918 */ /* 0x000fd00000000000 */
[----:B------:R-:W1:Y:S02]  /*0d70*/  USETMAXREG.TRY_ALLOC.CTAPOOL UP0, 0xe8 ;  /* 0x000000e8000079c8 */ /* 0x000e640008000600 */
[----:B-1----:R-:W-:-:S13]  /*0d80*/  PLOP3.LUT P0, PT, PT, PT, UP0, 0x80, 0x0 ;  /* 0x000000000000781c */ /* 0x002fda0003f0f008 */
[----:B------:R-:W-:Y:S05]  /*0d90*/  @!P0 BRA `(.L_x_5) ;  /* 0xfffffffc00f08947 */ /* 0x000fea000383ffff */
[----:B------:R-:W-:Y:S01]  /*0da0*/  ULDC.64 UR4, c[0x0][0x598] ;  /* 0x0001660000047ab9 */ /* 0x000fe20000000a00 */
[----:B------:R-:W-:Y:S01]  /*0db0*/  ULDC.64 UR14, c[0x0][0x208] ;  /* 0x00008200000e7ab9 */ /* 0x000fe20000000a00 */
[----:B------:R-:W-:-:S04]  /*0dc0*/  ISETP.NE.U32.AND P0, PT, RZ, UR4, PT ;  /* 0x00000004ff007c0c */ /* 0x000fc8000bf05070 */
[----:B------:R-:W-:-:S13]  /*0dd0*/  ISETP.NE.AND.EX P0, PT, RZ, UR5, PT, P0 ;  /* 0x00000005ff007c0c */ /* 0x000fda000bf05300 */
[----:B------:R-:W-:Y:S05]  /*0de0*/  @!P0 BRA `(.L_x_8) ;  /* 0x0000000000208947 */ /* 0x000fea0003800000 */
[----:B0-----:R-:W0:Y:S02]  /*0df0*/  LDC.64 R2, c[0x0][0x598] ;  /* 0x00016600ff027b82 */ /* 0x001e240000000a00 */
[----:B0-----:R-:W2:Y:S02]  /*0e00*/  LDG.E.64 R2, desc[UR14][R2.64] ;  /* 0x0000000e02027981 */ /* 0x001ea4000c1e1b00 */
[----:B--2---:R-:W-:-:S04]  /*0e10*/  ISETP.NE.U32.AND P0, PT, R2, RZ, PT ;  /* 0x000000ff0200720c */ /* 0x004fc80003f05070 */
[----:B------:R-:W-:-:S13]  /*0e20*/  ISETP.NE.AND.EX P0, PT, R3, RZ, PT, P0 ;  /* 0x000000ff0300720c */ /* 0x000fda0003f05300 */
[----:B------:R-:W-:Y:S05]  /*0e30*/  @!P0 BRA `(.L_x_8) ;  /* 0x00000000000c8947 */ /* 0x000fea0003800000 */
[----:B------:R-:W2:Y:S02]  /*0e40*/  LD.E R2, desc[UR14][R2.64] ;  /* 0x0000000e02027980 */ /* 0x000ea4000c101900 */
[----:B--2---:R-:W-:Y:S01]  /*0e50*/  R2UR UR20, R2 ;  /* 0x00000000021472ca */ /* 0x004fe200000e0000 */
[----:B------:R-:W-:-:S14]  /*0e60*/  BRA `(.L_x_9) ;  /* 0x0000000000247947 */ /* 0x000fdc0003800000 */
.L_x_8:
[----:B------:R-:W-:Y:S02]  /*0e70*/  ULDC.64 UR4, c[0x0][0x588] ;  /* 0x0001620000047ab9 */ /* 0x000fe40000000a00 */
[----:B------:R-:W-:-:S04]  /*0e80*/  ISETP.NE.U32.AND P0, PT, RZ, UR4, PT ;  /* 0x00000004ff007c0c */ /* 0x000fc8000bf05070 */
[----:B------:R-:W-:-:S13]  /*0e90*/  ISETP.NE.AND.EX P0, PT, RZ, UR5, PT, P0 ;  /* 0x00000005ff007c0c */ /* 0x000fda000bf05300 */
[----:B------:R-:W-:Y:S05]  /*0ea0*/  @!P0 BRA `(.L_x_10) ;  /* 0x0000000000108947 */ /* 0x000fea0003800000 */
[----:B0-----:R-:W0:Y:S02]  /*0eb0*/  LDC.64 R2, c[0x0][0x588] ;  /* 0x00016200ff027b82 */ /* 0x001e240000000a00 */
[----:B0-----:R-:W2:Y:S02]  /*0ec0*/  LDG.E R2, desc[UR14][R2.64] ;  /* 0x0000000e02027981 */ /* 0x001ea4000c1e1900 */
[----:B--2---:R-:W-:Y:S01]  /*0ed0*/  R2UR UR20, R2 ;  /* 0x00000000021472ca */ /* 0x004fe200000e0000 */
[----:B------:R-:W-:-:S14]  /*0ee0*/  BRA `(.L_x_9) ;  /* 0x0000000000047947 */ /* 0x000fdc0003800000 */
.L_x_10:
[----:B------:R-:W-:-:S05]  /*0ef0*/  ULDC UR20, c[0x0][0x580] ;  /* 0x0001600000147ab9 */ /* 0x000fca0000000800 */
.L_x_9:
[----:B------:R-:W-:Y:S02]  /*0f00*/  ULDC.64 UR4, c[0x0][0x5a0] ;  /* 0x0001680000047ab9 */ /* 0x000fe40000000a00 */
        /* <DEDUP_REMOVED lines=11> */
.L_x_11:
        /* <DEDUP_REMOVED lines=8> */
.L_x_13:
[----:B------:R-:W-:-:S05]  /*1040*/  ULDC UR21, c[0x0][0x584] ;  /* 0x0001610000157ab9 */ /* 0x000fca0000000800 */
.L_x_12:
[----:B------:R-:W-:-:S13]  /*1050*/  LOP3.LUT P0, RZ, R4, 0xff, RZ, 0xc0, !PT ;  /* 0x000000ff04ff7812 */ /* 0x000fda000780c0ff */
[----:B------:R-:W-:Y:S05]  /*1060*/  @!P0 EXIT ;  /* 0x000000000000894d */ /* 0x000fea0003800000 */
[----:B------:R-:W-:Y:S01]  /*1070*/  ULDC UR4, c[0x0][0x28c] ;  /* 0x0000a30000047ab9 */ /* 0x000fe20000000800 */
[----:B------:R-:W-:Y:S02]  /*1080*/  ULOP3.LUT UR23, UR13, 0x1, URZ, 0xfc, !UPT ;  /* 0x000000010d177892 */ /* 0x000fe4000f8efc3f */
[----:B------:R-:W-:-:S04]  /*1090*/  UIADD3 UR4, UR4, 0x3f, URZ ;  /* 0x0000003f04047890 */ /* 0x000fc8000fffe03f */
[----:B------:R-:W-:-:S04]  /*10a0*/  USHF.R.S32.HI UR5, URZ, 0x1f, UR4 ;  /* 0x0000001f3f057899 */ /* 0x000fc80008011404 */
[----:B------:R-:W-:-:S03]  /*10b0*/  ULEA.HI UR5, UR5, UR4, URZ, 0x6 ;  /* 0x0000000405057291 */ /* 0x000fc6000f8f303f */
[----:B------:R-:W-:Y:S01]  /*10c0*/  UMOV UR4, URZ ;  /* 0x0000003f00047c82 */ /* 0x000fe20008000000 */
[----:B------:R-:W-:-:S03]  /*10d0*/  USHF.R.S32.HI UR9, URZ, 0x6, UR5 ;  /* 0x000000063f097899 */ /* 0x000fc60008011405 */
[----:B------:R-:W-:-:S09]  /*10e0*/  UMOV UR5, URZ ;  /* 0x0000003f00057c82 */ /* 0x000fd20008000000 */
.L_x_294:
[----:B0-----:R-:W0:Y:S01]  /*10f0*/  S2R R0, SR_TID.X ;  /* 0x0000000000007919 */ /* 0x001e220000002100 */
[----:B-1----:R-:W1:Y:S01]  /*1100*/  S2UR UR17, SR_CgaCtaId ;  /* 0x00000000001179c3 */ /* 0x002e620000008800 */
[----:B------:R-:W-:Y:S01]  /*1110*/  UMOV UR16, 0x400 ;  /* 0x0000040000107882 */ /* 0x000fe20000000000 */
[----:B------:R-:W-:Y:S01]  /*1120*/  UMOV UR6, URZ ;  /* 0x0000003f00067c82 */ /* 0x000fe20008000000 */
[----:B------:R-:W-:Y:S01]  /*1130*/  STL [R1+0x74], RZ ;  /* 0x000074ff01007387 */ /* 0x000fe20000100800 */
[----:B------:R-:W-:Y:S01]  /*1140*/  UMOV UR7, URZ ;  /* 0x0000003f00077c82 */ /* 0x000fe20008000000 */
[----:B------:R-:W-:Y:S01]  /*1150*/  UMOV UR8, URZ ;  /* 0x0000003f00087c82 */ /* 0x000fe20008000000 */
[----:B------:R-:W-:Y:S01]  /*1160*/  CS2R R4, SRZ ;  /* 0x0000000000047805 */ /* 0x000fe2000001ff00 */
[----:B------:R-:W-:Y:S01]  /*1170*/  STL [R1+0x70], RZ ;  /* 0x000070ff01007387 */ /* 0x000fe20000100800 */
[----:B--2---:R-:W2:Y:S01]  /*1180*/  LDC R2, c[0x0][0x28c] ;  /* 0x0000a300ff027b82 */ /* 0x004ea20000000800 */
[----:B------:R-:W-:-:S02]  /*1190*/  CS2R R6, SRZ ;  /* 0x0000000000067805 */ /* 0x000fc4000001ff00 */
[----:B------:R-:W-:Y:S01]  /*11a0*/  CS2R R8, SRZ ;  /* 0x0000000000087805 */ /* 0x000fe2000001ff00 */
[----:B------:R-:W-:Y:S01]  /*11b0*/  STL [R1+0x6c], RZ ;  /* 0x00006cff01007387 */ /* 0x000fe20000100800 */
[----:B------:R-:W-:Y:S02]  /*11c0*/  CS2R R10, SRZ ;  /* 0x00000000000a7805 */ /* 0x000fe4000001ff00 */
[----:B------:R-:W-:Y:S02]  /*11d0*/  CS2R R12, SRZ ;  /* 0x00000000000c7805 */ /* 0x000fe4000001ff00 */
[----:B------:R-:W-:Y:S01]  /*11e0*/  CS2R R14, SRZ ;  /* 0x00000000000e7805 */ /* 0x000fe2000001ff00 */
[----:B------:R-:W-:Y:S01]  /*11f0*/  STL [R1+0x68], RZ ;  /* 0x000068ff01007387 */ /* 0x000fe20000100800 */
[----:B------:R-:W-:Y:S02]  /*1200*/  CS2R R16, SRZ ;  /* 0x0000000000107805 */ /* 0x000fe4000001ff00 */
        /* <DEDUP_REMOVED lines=13> */
[----:B------:R-:W-:Y:S02]  /*12e0*/  CS2R R166, SRZ ;  /* 0x0000000000a67805 */ /* 0x000fe4000001ff00 */
[----:B0-----:R-:W-:Y:S01]  /*12f0*/  LOP3.LUT R0, R0, 0x80, RZ, 0xc0, !PT ;  /* 0x0000008000007812 */ /* 0x001fe200078ec0ff */
[----:B------:R-:W-:Y:S01]  /*1300*/  STL [R1+0x58], RZ ;  /* 0x000058ff01007387 */ /* 0x000fe20000100800 */
[----:B--2---:R-:W-:-:S02]  /*1310*/  ISETP.GE.AND P0, PT, R2, 0x1, PT ;  /* 0x000000010200780c */ /* 0x004fc40003f06270 */
[----:B------:R-:W-:Y:S02]  /*1320*/  CS2R R2, SRZ ;  /* 0x0000000000027805 */ /* 0x000fe4000001ff00 */
[----:B------:R-:W-:Y:S01]  /*1330*/  SHF.R.U32.HI R0, RZ, 0x7, R0 ;  /* 0x00000007ff007819 */ /* 0x000fe20000011600 */
[----:B------:R-:W-:Y:S01]  /*1340*/  STL [R1+0x54], RZ ;  /* 0x000054ff01007387 */ /* 0x000fe20000100800 */
[----:B------:R-:W-:Y:S02]  /*1350*/  CS2R R168, SRZ ;  /* 0x0000000000a87805 */ /* 0x000fe4000001ff00 */
[----:B------:R-:W-:Y:S02]  /*1360*/  CS2R R170, SRZ ;  /* 0x0000000000aa7805 */ /* 0x000fe4000001ff00 */
[----:B------:R-:W-:Y:S01]  /*1370*/  CS2R R172, SRZ ;  /* 0x0000000000ac7805 */ /* 0x000fe2000001ff00 */
[----:B------:R-:W-:Y:S01]  /*1380*/  STL [R1+0x50], RZ ;  /* 0x000050ff01007387 */ /* 0x000fe20000100800 */
[----:B------:R-:W-:-:S02]  /*1390*/  CS2R R174, SRZ ;  /* 0x0000000000ae7805 */ /* 0x000fc4000001ff00 */
[----:B------:R-:W-:Y:S02]  /*13a0*/  CS2R R176, SRZ ;  /* 0x0000000000b07805 */ /* 0x000fe4000001ff00 */
[----:B------:R-:W-:Y:S01]  /*13b0*/  CS2R R178, SRZ ;  /* 0x0000000000b27805 */ /* 0x000fe2000001ff00 */
[----:B------:R-:W0:Y:S01]  /*13c0*/  SHFL.IDX PT, R0, R0, RZ, 0x1f ;  /* 0x00001fff00007589 */ /* 0x000e2200000e0000 */
[----:B------:R-:W-:Y:S02]  /*13d0*/  CS2R R180, SRZ ;  /* 0x0000000000b47805 */ /* 0x000fe4000001ff00 */
[----:B------:R-:W-:Y:S02]  /*13e0*/  CS2R R182, SRZ ;  /* 0x0000000000b67805 */ /* 0x000fe4000001ff00 */
[----:B------:R-:W-:Y:S01]  /*13f0*/  CS2R R184, SRZ ;  /* 0x0000000000b87805 */ /* 0x000fe2000001ff00 */
[----:B------:R2:W-:Y:S01]  /*1400*/  STL [R1+0x4c], RZ ;  /* 0x00004cff01007387 */ /* 0x0005e20000100800 */
[----:B------:R-:W-:-:S02]  /*1410*/  CS2R R186, SRZ ;  /* 0x0000000000ba7805 */ /* 0x000fc4000001ff00 */
[----:B------:R-:W-:Y:S02]  /*1420*/  CS2R R188, SRZ ;  /* 0x0000000000bc7805 */ /* 0x000fe4000001ff00 */
[----:B------:R-:W-:Y:S01]  /*1430*/  CS2R R190, SRZ ;  /* 0x0000000000be7805 */ /* 0x000fe2000001ff00 */
[----:B------:R2:W-:Y:S01]  /*1440*/  STL [R1+0x48], RZ ;  /* 0x000048ff01007387 */ /* 0x0005e20000100800 */
        /* <DEDUP_REMOVED lines=14> */
[----:B------:R-:W-:Y:S02]  /*1530*/  CS2R R214, SRZ ;  /* 0x0000000000d67805 */ /* 0x000fe4000001ff00 */
[----:B0-----:R-:W-:Y:S01]  /*1540*/  R2UR UR11, R0 ;  /* 0x00000000000b72ca */ /* 0x001fe200000e0000 */
[----:B------:R2:W-:Y:S01]  /*1550*/  STL [R1+0x38], RZ ;  /* 0x000038ff01007387 */ /* 0x0005e20000100800 */
[----:B------:R-:W-:Y:S01]  /*1560*/  IMAD.MOV.U32 R0, RZ, RZ, RZ ;  /* 0x000000ffff007224 */ /* 0x000fe200078e00ff */
[----:B------:R-:W-:Y:S02]  /*1570*/  CS2R R216, SRZ ;  /* 0x0000000000d87805 */ /* 0x000fe4000001ff00 */
[----:B------:R-:W-:Y:S01]  /*1580*/  CS2R R218, SRZ ;  /* 0x0000000000da7805 */ /* 0x000fe2000001ff00 */
[----:B------:R2:W-:Y:S01]  /*1590*/  STL [R1+0x34], RZ ;  /* 0x000034ff01007387 */ /* 0x0005e20000100800 */
[----:B------:R-:W-:-:S02]  /*15a0*/  CS2R R220, SRZ ;  /* 0x0000000000dc7805 */ /* 0x000fc4000001ff00 */
[----:B------:R-:W-:Y:S02]  /*15b0*/  CS2R R222, SRZ ;  /* 0x0000000000de7805 */ /* 0x000fe4000001ff00 */
[----:B------:R-:W-:Y:S01]  /*15c0*/  CS2R R224, SRZ ;  /* 0x0000000000e07805 */ /* 0x000fe2000001ff00 */
[----:B------:R2:W-:Y:S01]  /*15d0*/  STL [R1+0x30], RZ ;  /* 0x000030ff01007387 */ /* 0x0005e20000100800 */
[----:B------:R-:W-:Y:S01]  /*15e0*/  IMAD.MOV.U32 R226, RZ, RZ, RZ ;  /* 0x000000ffffe27224 */ /* 0x000fe200078e00ff */
[----:B------:R-:W-:Y:S01]  /*15f0*/  CS2R R88, SRZ ;  /* 0x0000000000587805 */ /* 0x000fe2000001ff00 */
[----:B------:R-:W-:Y:S01]  /*1600*/  IMAD.U32 R227, RZ, RZ, UR4 ;  /* 0x00000004ffe37e24 */ /* 0x000fe2000f8e00ff */
[----:B------:R2:W-:Y:S01]  /*1610*/  STL [R1+0x2c], RZ ;  /* 0x00002cff01007387 */ /* 0x0005e20000100800 */
[----:B------:R-:W-:Y:S01]  /*1620*/  ULEA.HI UR10, UR11, UR11, URZ, 0x1 ;  /* 0x0000000b0b0a7291 */ /* 0x000fe2000f8f083f */
[----:B------:R-:W-:Y:S02]  /*1630*/  CS2R R90, SRZ ;  /* 0x00000000005a7805 */ /* 0x000fe4000001ff00 */
[----:B------:R-:W-:Y:S01]  /*1640*/  CS2R R92, SRZ ;  /* 0x00000000005c7805 */ /* 0x000fe2000001ff00 */
[----:B------:R2:W-:Y:S01]  /*1650*/  STL [R1+0x28], RZ ;  /* 0x000028ff01007387 */ /* 0x0005e20000100800 */
[----:B------:R-:W-:Y:S01]  /*1660*/  ULOP3.LUT UR12, UR10, 0xffffe, URZ, 0xc0, !UPT ;  /* 0x000ffffe0a0c7892 */ /* 0x000fe2000f8ec03f */
[----:B------:R-:W-:Y:S01]  /*1670*/  CS2R R94, SRZ ;  /* 0x00000000005e7805 */ /* 0x000fe2000001ff00 */
[----:B-1----:R-:W-:Y:S01]  /*1680*/  ULEA UR10, UR17, UR16, 0x18 ;  /* 0x00000010110a7291 */ /* 0x002fe2000f8ec03f */
[----:B------:R2:W-:Y:S01]  /*1690*/  STL [R1+0x24], RZ ;  /* 0x000024ff01007387 */ /* 0x0005e20000100800 */
[----:B------:R-:W-:Y:S01]  /*16a0*/  UIADD3 UR12, UR11, -UR12, URZ ;  /* 0x8000000c0b0c7290 */ /* 0x000fe2000fffe03f */
[----:B------:R-:W-:-:S02]  /*16b0*/  CS2R R96, SRZ ;  /* 0x0000000000607805 */ /* 0x000fc4000001ff00 */
[----:B------:R-:W-:Y:S01]  /*16c0*/  CS2R R98, SRZ ;  /* 0x0000000000627805 */ /* 0x000fe2000001ff00 */
[----:B------:R2:W-:Y:S01]  /*16d0*/  STL [R1+0x20], RZ ;  /* 0x000020ff01007387 */ /* 0x0005e20000100800 */
[----:B------:R-:W-:Y:S01]  /*16e0*/  ULEA UR12, UR12, UR10, 0xc ;  /* 0x0000000a0c0c7291 */ /* 0x000fe2000f8e603f */
[----:B------:R-:W-:Y:S02]  /*16f0*/  CS2R R100, SRZ ;  /* 0x0000000000647805 */ /* 0x000fe4000001ff00 */
[----:B------:R-:W-:Y:S01]  /*1700*/  CS2R R102, SRZ ;  /* 0x0000000000667805 */ /* 0x000fe2000001ff00 */
[----:B------:R2:W-:Y:S01]  /*1710*/  STL [R1+0x1c], RZ ;  /* 0x00001cff01007387 */ /* 0x0005e20000100800 */
[----:B------:R-:W-:Y:S01]  /*1720*/  UIADD3 UR12, UR12, 0x180, URZ ;  /* 0x000001800c0c7890 */ /* 0x000fe2000fffe03f */
[----:B------:R-:W-:Y:S02]  /*1730*/  CS2R R104, SRZ ;  /* 0x0000000000687805 */ /* 0x000fe4000001ff00 */
[----:B------:R-:W-:Y:S01]  /*1740*/  CS2R R106, SRZ ;  /* 0x00000000006a7805 */ /* 0x000fe2000001ff00 */
[----:B------:R2:W-:Y:S01]  /*1750*/  STL [R1+0x18], RZ ;  /* 0x000018ff01007387 */ /* 0x0005e20000100800 */
[----:B------:R-:W-:Y:S01]  /*1760*/  USHF.R.U32.HI UR11, URZ, 0x4, UR12 ;  /* 0x000000043f0b7899 */ /* 0x000fe2000801160c */
[----:B------:R-:W-:-:S02]  /*1770*/  CS2R R108, SRZ ;  /* 0x00000000006c7805 */ /* 0x000fc4000001ff00 */
[----:B------:R-:W-:Y:S01]  /*1780*/  CS2R R110, SRZ ;  /* 0x00000000006e7805 */ /* 0x000fe2000001ff00 */
[----:B------:R2:W-:Y:S01]  /*1790*/  STL [R1+0x14], RZ ;  /* 0x000014ff01007387 */ /* 0x0005e20000100800 */
[----:B------:R-:W-:Y:S01]  /*17a0*/  ULOP3.LUT UR11, UR11, 0x3fff, URZ, 0xc0, !UPT ;  /* 0x00003fff0b0b7892 */ /* 0x000fe2000f8ec03f */
[----:B------:R-:W-:Y:S01]  /*17b0*/  CS2R R112, SRZ ;  /* 0x0000000000707805 */ /* 0x000fe2000001ff00 */
[----:B------:R-:W-:Y:S01]  /*17c0*/  UMOV UR12, UR5 ;  /* 0x00000005000c7c82 */ /* 0x000fe20008000000 */
        /* <DEDUP_REMOVED lines=16> */
[----:B------:R2:W-:Y:S01]  /*18d0*/  STL [R1], RZ ;  /* 0x000000ff01007387 */ /* 0x0005e20000100800 */
[----:B------:R-:W-:Y:S02]  /*18e0*/  CS2R R138, SRZ ;  /* 0x00000000008a7805 */ /* 0x000fe4000001ff00 */
[----:B------:R-:W-:Y:S02]  /*18f0*/  CS2R R140, SRZ ;  /* 0x00000000008c7805 */ /* 0x000fe4000001ff00 */
[----:B------:R-:W-:Y:S02]  /*1900*/  CS2R R142, SRZ ;  /* 0x00000000008e7805 */ /* 0x000fe4000001ff00 */
[----:B------:R-:W-:-:S02]  /*1910*/  CS2R R144, SRZ ;  /* 0x0000000000907805 */ /* 0x000fc4000001ff00 */
[----:B------:R-:W-:Y:S02]  /*1920*/  CS2R R146, SRZ ;  /* 0x0000000000927805 */ /* 0x000fe4000001ff00 */
[----:B------:R-:W-:Y:S02]  /*1930*/  CS2R R148, SRZ ;  /* 0x0000000000947805 */ /* 0x000fe4000001ff00 */
[----:B------:R-:W-:Y:S02]  /*1940*/  CS2R R150, SRZ ;  /* 0x0000000000967805 */ /* 0x000fe4000001ff00 */
[----:B------:R-:W-:Y:S02]  /*1950*/  CS2R R24, SRZ ;  /* 0x0000000000187805 */ /* 0x000fe4000001ff00 */
[----:B---34-:R-:W-:Y:S02]  /*1960*/  CS2R R26, SRZ ;  /* 0x00000000001a7805 */ /* 0x018fe4000001ff00 */
[----:B------:R-:W-:-:S02]  /*1970*/  CS2R R28, SRZ ;  /* 0x00000000001c7805 */ /* 0x000fc4000001ff00 */
[----:B------:R-:W-:Y:S02]  /*1980*/  CS2R R30, SRZ ;  /* 0x00000000001e7805 */ /* 0x000fe4000001ff00 */
[----:B------:R-:W-:Y:S02]  /*1990*/  CS2R R32, SRZ ;  /* 0x0000000000207805 */ /* 0x000fe4000001ff00 */
        /* <DEDUP_REMOVED lines=26> */
[----:B------:R-:W-:Y:S01]  /*1b40*/  CS2R R86, SRZ ;  /* 0x0000000000567805 */ /* 0x000fe2000001ff00 */
[----:B--2---:R-:W-:Y:S06]  /*1b50*/  @!P0 BRA `(.L_x_14) ;  /* 0x0000001000888947 */ /* 0x004fec0003800000 */
[----:B------:R-:W-:-:S06]  /*1b60*/  UISETP.NE.AND UP0, UPT, UR23, 0x3, UPT ;  /* 0x000000031700788c */ /* 0x000fcc000bf05270 */
[----:B------:R-:W-:-:S13]  /*1b70*/  PLOP3.LUT P1, PT, PT, PT, UP0, 0x80, 0x0 ;  /* 0x000000000000781c */ /* 0x000fda0003f2f008 */
[----:B------:R-:W-:Y:S05]  /*1b80*/  @!P1 BRA `(.L_x_15) ;  /* 0x0000000000049947 */ /* 0x000fea0003800000 */
[----:B------:R-:W-:Y:S01]  /*1b90*/  BPT.TRAP 0x1 ;  /* 0x000000040000795c */ /* 0x000fe20000300000 */
.L_x_15:
[----:B------:R-:W-:Y:S01]  /*1ba0*/  ULEA UR6, UR5, UR10, 0x3 ;  /* 0x0000000a05067291 */ /* 0x000fe2000f8e183f */
[----:B------:R-:W-:-:S05]  /*1bb0*/  IMAD.U32 R0, RZ, RZ, UR4 ;  /* 0x00000004ff007e24 */ /* 0x000fca000f8e00ff */
[----:B------:R-:W-:-:S04]  /*1bc0*/  SHF.L.U32 R0, R0, 0x1f, RZ ;  /* 0x0000001f00007819 */ /* 0x000fc800000006ff */
[----:B------:R0:W1:Y:S01]  /*1bd0*/  SYNCS.PHASECHK.TRANS64.TRYWAIT P0, [UR6], R0 ;  /* 0x00000000ff0075a7 */ /* 0x0000620008000146 */
[----:B------:R-:W-:Y:S05]  /*1be0*/  @!P1 BRA `(.L_x_16) ;  /* 0x0000000000049947 */ /* 0x000fea0003800000 */
[----:B------:R-:W-:Y:S01]  /*1bf0*/  BPT.TRAP 0x1 ;  /* 0x000000040000795c */ /* 0x000fe20000300000 */
.L_x_16:
[----:B-1----:R-:W-:Y:S05]  /*1c00*/  @P0 BRA `(.L_x_17) ;  /* 0x0000000000080947 */ /* 0x002fea0003800000 */
[----:B------:R-:W1:Y:S02]  /*1c10*/  SYNCS.PHASECHK.TRANS64.TRYWAIT P0, [UR6], R0 ;  /* 0x00000000ff0075a7 */ /* 0x000e640008000146 */
[----:B-1----:R-:W-:Y:S05]  /*1c20*/  @!P0 BRA `(.L_x_18) ;  /* 0x000000e800548947 */ /* 0x002fea0003800000 */
.L_x_17:
[----:B------:R-:W-:Y:S01]  /*1c30*/  UIADD3 UR6, UR10, 0x24180, URZ ;  /* 0x000241800a067890 */ /* 0x000fe2000fffe03f */
[----:B------:R-:W-:Y:S01]  /*1c40*/  WARPGROUP.ARRIVE ;  /* 0x00000000000079c5 */ /* 0x000fe20000000000 */
[----:B------:R-:W-:Y:S01]  /*1c50*/  ULOP3.LUT UR7, UR11, 0x10000, URZ, 0xfc, !UPT ;  /* 0x000100000b077892 */ /* 0x000fe2000f8efc3f */
[----:B------:R2:W-:Y:S01]  /*1c60*/  STL [R1+0x74], RZ ;  /* 0x000074ff01007387 */ /* 0x0005e20000100800 */
[----:B------:R-:W-:Y:S01]  /*1c70*/  USHF.R.U32.HI UR6, URZ, 0x4, UR6 ;  /* 0x000000043f067899 */ /* 0x000fe20008011606 */
[----:B01----:R-:W-:Y:S01]  /*1c80*/  IMAD.MOV.U32 R0, RZ, RZ, RZ ;  /* 0x000000ffff007224 */ /* 0x003fe200078e00ff */
[----:B------:R-:W-:Y:S01]  /*1c90*/  ULEA UR7, UR5, UR7, 0xa ;  /* 0x0000000705077291 */ /* 0x000fe2000f8e503f */
[----:B------:R2:W-:Y:S01]  /*1ca0*/  STL [R1+0x70], RZ ;  /* 0x000070ff01007387 */ /* 0x0005e20000100800 */
[----:B------:R-:W-:Y:S01]  /*1cb0*/  ULOP3.LUT UR6, UR6, 0x3fff, URZ, 0xc0, !UPT ;  /* 0x00003fff06067892 */ /* 0x000fe2000f8ec03f */
[----:B------:R-:W-:Y:S01]  /*1cc0*/  CS2R R2, SRZ ;  /* 0x0000000000027805 */ /* 0x000fe2000001ff00 */
[----:B------:R-:W-:Y:S01]  /*1cd0*/  UMOV UR17, 0x80000020 ;  /* 0x8000002000117882 */ /* 0x000fe20000000000 */
[----:B------:R-:W-:Y:S01]  /*1ce0*/  UMOV UR19, 0x80000020 ;  /* 0x8000002000137882 */ /* 0x000fe20000000000 */
[----:B------:R-:W-:Y:S01]  /*1cf0*/  ULOP3.LUT UR6, UR6, 0x10000, URZ, 0xfc, !UPT ;  /* 0x0001000006067892 */ /* 0x000fe2000f8efc3f */
[----:B------:R2:W-:Y:S01]  /*1d00*/  STL [R1+0x6c], RZ ;  /* 0x00006cff01007387 */ /* 0x0005e20000100800 */
[----:B------:R-:W-:Y:S01]  /*1d10*/  UMOV UR16, UR7 ;  /* 0x0000000700107c82 */ /* 0x000fe20008000000 */
[----:B------:R-:W-:Y:S01]  /*1d20*/  CS2R R4, SRZ ;  /* 0x0000000000047805 */ /* 0x000fe2000001ff00 */
[----:B------:R-:W-:Y:S01]  /*1d30*/  ULEA UR8, UR5, UR6, 0x9 ;  /* 0x0000000605087291 */ /* 0x000fe2000f8e483f */
[----:B------:R2:W-:Y:S01]  /*1d40*/  STL [R1+0x68], RZ ;  /* 0x000068ff01007387 */ /* 0x0005e20000100800 */
[----:B------:R-:W-:Y:S01]  /*1d50*/  CS2R R6, SRZ ;  /* 0x0000000000067805 */ /* 0x000fe2000001ff00 */
[----:B------:R-:W-:Y:S01]  /*1d60*/  UMOV UR6, 0x2 ;  /* 0x0000000200067882 */ /* 0x000fe20000000000 */
[----:B------:R-:W-:Y:S01]  /*1d70*/  CS2R R8, SRZ ;  /* 0x0000000000087805 */ /* 0x000fe2000001ff00 */
[----:B------:R2:W-:Y:S01]  /*1d80*/  STL [R1+0x64], RZ ;  /* 0x000064ff01007387 */ /* 0x0005e20000100800 */
[----:B------:R-:W-:Y:S01]  /*1d90*/  CS2R R10, SRZ ;  /* 0x00000000000a7805 */ /* 0x000fe2000001ff00 */
[----:B------:R-:W-:Y:S01]  /*1da0*/  UMOV UR18, UR8 ;  /* 0x0000000800127c82 */ /* 0x000fe20008000000 */
[----:B------:R-:W-:Y:S01]  /*1db0*/  CS2R R12, SRZ ;  /* 0x00000000000c7805 */ /* 0x000fe2000001ff00 */
[----:B------:R-:W-:Y:S01]  /*1dc0*/  QGMMA.64x128x32.F32.E5M2.E5M2 R88, gdesc[UR16], RZ, !UPT ;  /* 0x01e00000105879f3 */ /* 0x000fe2000c7038ff */
[----:B------:R-:W-:Y:S01]  /*1dd0*/  UIADD3 UR16, UR7, 0x200, URZ ;  /* 0x0000020007107890 */ /* 0x000fe2000fffe03f */
[----:B------:R2:W-:Y:S01]  /*1de0*/  STL [R1+0x60], RZ ;  /* 0x000060ff01007387 */ /* 0x0005e20000100800 */
[----:B------:R-:W-:Y:S01]  /*1df0*/  UMOV UR17, 0x80000020 ;  /* 0x8000002000117882 */ /* 0x000fe20000000000 */
[----:B------:R-:W-:-:S02]  /*1e00*/  CS2R R14, SRZ ;  /* 0x00000000000e7805 */ /* 0x000fc4000001ff00 */
[----:B------:R-:W-:Y:S01]  /*1e10*/  CS2R R16, SRZ ;  /* 0x0000000000107805 */ /* 0x000fe2000001ff00 */
[----:B------:R2:W-:Y:S01]  /*1e20*/  STL [R1+0x5c], RZ ;  /* 0x00005cff01007387 */ /* 0x0005e20000100800 */
[----:B------:R-:W-:Y:S02]  /*1e30*/  CS2R R18, SRZ ;  /* 0x0000000000127805 */ /* 0x000fe4000001ff00 */
[----:B------:R-:W-:Y:S02]  /*1e40*/  CS2R R20, SRZ ;  /* 0x0000000000147805 */ /* 0x000fe4000001ff00 */
[----:B------:R-:W-:Y:S01]  /*1e50*/  CS2R R22, SRZ ;  /* 0x0000000000167805 */ /* 0x000fe2000001ff00 */
[----:B------:R2:W-:Y:S01]  /*1e60*/  STL [R1+0x58], RZ ;  /* 0x000058ff01007387 */ /* 0x0005e20000100800 */
[----:B------:R-:W-:Y:S01]  /*1e70*/  CS2R R152, SRZ ;  /* 0x0000000000987805 */ /* 0x000fe2000001ff00 */
[----:B------:R-:W-:Y:S01]  /*1e80*/  QGMMA.64x128x32.F32.E5M2.E5M2 R24, gdesc[UR16], RZ, !UPT ;  /* 0x01e00000101879f3 */ /* 0x000fe2000c7038ff */
[----:B------:R-:W-:Y:S01]  /*1e90*/  UIADD3 UR16, UR7, 0x2, URZ ;  /* 0x0000000207107890 */ /* 0x000fe2000fffe03f */
[----:B------:R2:W-:Y:S01]  /*1ea0*/  STL [R1+0x54], RZ ;  /* 0x000054ff01007387 */ /* 0x0005e20000100800 */
[----:B------:R-:W-:Y:S01]  /*1eb0*/  UIADD3 UR18, UR8, 0x2, URZ ;  /* 0x0000000208127890 */ /* 0x000fe2000fffe03f */
[----:B------:R-:W-:Y:S01]  /*1ec0*/  CS2R R154, SRZ ;  /* 0x00000000009a7805 */ /* 0x000fe2000001ff00 */
[----:B------:R-:W-:Y:S01]  /*1ed0*/  UMOV UR17, 0x80000020 ;  /* 0x8000002000117882 */ /* 0x000fe20000000000 */
        /* <DEDUP_REMOVED lines=9> */
[----:B------:R-:W-:Y:S02]  /*1f70*/  CS2R R166, SRZ ;  /* 0x0000000000a67805 */ /* 0x000fe4000001ff00 */
        /* <DEDUP_REMOVED lines=39> */
[----:B------:R-:W-:-:S03]  /*21f0*/  IMAD.MOV.U32 R226, RZ, RZ, RZ ;  /* 0x000000ffffe27224 */ /* 0x000fc600078e00ff */
[----:B------:R2:W-:Y:S04]  /*2200*/  STL [R1+0x1c], RZ ;  /* 0x00001cff01007387 */ /* 0x0005e80000100800 */
[----:B------:R2:W-:Y:S04]  /*2210*/  STL [R1+0x18], RZ ;  /* 0x000018ff01007387 */ /* 0x0005e80000100800 */
[----:B------:R2:W-:Y:S04]  /*2220*/  STL [R1+0x14], RZ ;  /* 0x000014ff01007387 */ /* 0x0005e80000100800 */
[----:B------:R2:W-:Y:S04]  /*2230*/  STL [R1+0x10], RZ ;  /* 0x000010ff01007387 */ /* 0x0005e80000100800 */
[----:B------:R2:W-:Y:S04]  /*2240*/  STL [R1+0xc], RZ ;  /* 0x00000cff01007387 */ /* 0x0005e80000100800 */
[----:B------:R2:W-:Y:S04]  /*2250*/  STL [R1+0x8], RZ ;  /* 0x000008ff01007387 */ /* 0x0005e80000100800 */
[----:B------:R2:W-:Y:S04]  /*2260*/  STL [R1+0x4], RZ ;  /* 0x000004ff01007387 */ /* 0x0005e80000100800 */
[----:B------:R2:W-:Y:S01]  /*2270*/  STL [R1], RZ ;  /* 0x000000ff01007387 */ /* 0x0005e20000100800 */
[----:B------:R-:W-:Y:S01]  /*2280*/  QGMMA.64x128x32.F32.E5M2.E5M2 R88, gdesc[UR16], R88 ;  /* 0x01e00000105879f3 */ /* 0x000fe20008703858 */
[----:B------:R-:W-:Y:S01]  /*2290*/  UIADD3 UR16, UR7, 0x202, URZ ;  /* 0x0000020207107890 */ /* 0x000fe2000fffe03f */
[----:B------:R-:W-:-:S02]  /*22a0*/  UMOV UR17, 0x80000020 ;  /* 0x8000002000117882 */ /* 0x000fc40000000000 */
[----:B------:R-:W-:Y:S02]  /*22b0*/  ULDC UR7, c[0x0][0x50c] ;  /* 0x0001430000077ab9 */ /* 0x000fe40000000800 */
[----:B------:R-:W-:-:S04]  /*22c0*/  UISETP.NE.AND UP0, UPT, UR7, 0x2, UPT ;  /* 0x000000020700788c */ /* 0x000fc8000bf05270 */
[----:B------:R-:W-:Y:S02]  /*22d0*/  USEL UR7, URZ, 0x1, UP0 ;  /* 0x000000013f077887 */ /* 0x000fe40008000000 */
[----:B------:R-:W-:Y:S04]  /*22e0*/  QGMMA.64x128x32.F32.E5M2.E5M2 R24, gdesc[UR16], R24, gsb0 ;  /* 0x01e00000101879f3 */ /* 0x000fe80008003818 */
[----:B------:R-:W-:-:S13]  /*22f0*/  ISETP.NE.AND P0, PT, RZ, UR7, PT ;  /* 0x00000007ff007c0c */ /* 0x000fda000bf05270 */
[----:B--2---:R-:W-:Y:S05]  /*2300*/  @!P0 BRA `(.L_x_19) ;  /* 0x0000000800808947 */ /* 0x004fea0003800000 */
[----:B------:R-:W-:Y:S02]  /*2310*/  WARPGROUP.DEPBAR.LE gsb0, 0x0 ;  /* 0x00008000000079c5 */ /* 0x000fe40000010000 */
[----:B------:R-:W-:-:S01]  /*2320*/  FADD R227, RZ, R58 ;  /* 0x0000003affe37221 */ /* 0x000fc20000000000 */
[----:B------:R-:W-:Y:S01]  /*2330*/  FADD R226, RZ, R88 ;  /* 0x00000058ffe27221 */ /* 0x000fe20000000000 */
[----:B------:R-:W-:-:S01]  /*2340*/  FADD R225, RZ, R89 ;  /* 0x00000059ffe17221 */ /* 0x000fc20000000000 */
[----:B------:R-:W-:Y:S01]  /*2350*/  FADD R224, RZ, R90 ;  /* 0x0000005affe07221 */ /* 0x000fe20000000000 */
[----:B------:R-:W-:-:S01]  /*2360*/  FADD R223, RZ, R91 ;  /* 0x0000005bffdf7221 */ /* 0x000fc20000000000 */
[----:B------:R0:W-:Y:S01]  /*2370*/  STL [R1], R227 ;  /* 0x000000e301007387 */ /* 0x0001e20000100800 */
[----:B------:R-:W-:-:S01]  /*2380*/  FADD R222, RZ, R92 ;  /* 0x0000005cffde7221 */ /* 0x000fc20000000000 */
[----:B------:R-:W-:Y:S01]  /*2390*/  FADD R221, RZ, R93 ;  /* 0x0000005dffdd7221 */ /* 0x000fe20000000000 */
[----:B------:R-:W-:-:S01]  /*23a0*/  FADD R220, RZ, R94 ;  /* 0x0000005effdc7221 */ /* 0x000fc20000000000 */
[----:B------:R-:W-:Y:S01]  /*23b0*/  FADD R219, RZ, R95 ;  /* 0x0000005fffdb7221 */ /* 0x000fe20000000000 */
[----:B------:R-:W-:-:S01]  /*23c0*/  FADD R218, RZ, R96 ;  /* 0x00000060ffda7221 */ /* 0x000fc20000000000 */
[----:B------:R-:W-:Y:S01]  /*23d0*/  FADD R217, RZ, R97 ;  /* 0x00000061ffd97221 */ /* 0x000fe20000000000 */
[----:B------:R-:W-:-:S01]  /*23e0*/  FADD R216, RZ, R98 ;  /* 0x00000062ffd87221 */ /* 0x000fc20000000000 */
[----:B------:R-:W-:Y:S01]  /*23f0*/  FADD R215, RZ, R99 ;  /* 0x00000063ffd77221 */ /* 0x000fe20000000000 */
[----:B------:R-:W-:-:S01]  /*2400*/  FADD R214, RZ, R100 ;  /* 0x00000064ffd67221 */ /* 0x000fc20000000000 */
[----:B0-----:R-:W-:Y:S01]  /*2410*/  FADD R227, RZ, R59 ;  /* 0x0000003bffe37221 */ /* 0x001fe20000000000 */
[----:B------:R-:W-:-:S01]  /*2420*/  FADD R213, RZ, R101 ;  /* 0x00000065ffd57221 */ /* 0x000fc20000000000 */
[----:B------:R-:W-:Y:S01]  /*2430*/  FADD R212, RZ, R102 ;  /* 0x00000066ffd47221 */ /* 0x000fe20000000000 */
[----:B------:R-:W-:-:S01]  /*2440*/  FADD R211, RZ, R103 ;  /* 0x00000067ffd37221 */ /* 0x000fc20000000000 */
[----:B------:R-:W-:Y:S01]  /*2450*/  FADD R210, RZ, R104 ;  /* 0x00000068ffd27221 */ /* 0x000fe20000000000 */
[----:B------:R0:W-:Y:S01]  /*2460*/  STL [R1+0x4], R227 ;  /* 0x000004e301007387 */ /* 0x0001e20000100800 */
        /* <DEDUP_REMOVED lines=93> */
[----:B------:R-:W-:Y:S01]  /*2a40*/  UMOV UR6, URZ ;  /* 0x0000003f00067c82 */ /* 0x000fe20008000000 */
[----:B0-----:R-:W-:-:S05]  /*2a50*/  FADD R227, RZ, R66 ;  /* 0x00000042ffe37221 */ /* 0x001fca0000000000 */
[----:B------:R0:W-:Y:S02]  /*2a60*/  STL [R1+0x20], R227 ;  /* 0x000020e301007387 */ /* 0x0001e40000100800 */
        /* <DEDUP_REMOVED lines=42> */
.L_x_19:
[----:B------:R-:W-:-:S04]  /*2d10*/  UIADD3 UR12, UR5, 0x1, URZ ;  /* 0x00000001050c7890 */ /* 0x000fc8000fffe03f */
[----:B------:R-:W-:-:S04]  /*2d20*/  UISETP.NE.AND UP0, UPT, UR12, 0x9, UPT ;  /* 0x000000090c00788c */ /* 0x000fc8000bf05270 */
[----:B------:R-:W-:Y:S02]  /*2d30*/  USEL UR8, URZ, 0x1, UP0 ;  /* 0x000000013f087887 */ /* 0x000fe40008000000 */
[----:B------:R-:W-:Y:S02]  /*2d40*/  USEL UR12, UR12, URZ, UP0 ;  /* 0x0000003f0c0c7287 */ /* 0x000fe40008000000 */
[----:B------:R-:W-:-:S06]  /*2d50*/  ULOP3.LUT UR8, UR4, UR8, URZ, 0x3c, !UPT ;  /* 0x0000000804087292 */ /* 0x000fcc000f8e3c3f */
[----:B0-----:R-:W-:Y:S01]  /*2d60*/  IMAD.U32 R227, RZ, RZ, UR8 ;  /* 0x00000008ffe37e24 */ /* 0x001fe2000f8e00ff */
[----:B------:R-:W-:-:S06]  /*2d70*/  UMOV UR8, 0x1 ;  /* 0x0000000100087882 */ /* 0x000fcc0000000000 */
.L_x_14:
[----:B------:R-:W-:-:S04]  /*2d80*/  UISETP.LT.AND UP0, UPT, UR9, 0x1, UPT ;  /* 0x000000010900788c */ /* 0x000fc8000bf01270 */
[----:B------:R-:W-:-:S04]  /*2d90*/  USEL UR16, UR9, 0x1, UP0 ;  /* 0x0000000109107887 */ /* 0x000fc80008000000 */
[----:B------:R-:W-:-:S04]  /*2da0*/  UIADD3 UR16, UR9, -UR16, URZ ;  /* 0x8000001009107290 */ /* 0x000fc8000fffe03f */
[----:B------:R-:W-:-:S06]  /*2db0*/  UISETP.GE.AND UP0, UPT, UR16, 0x1, UPT ;  /* 0x000000011000788c */ /* 0x000fcc000bf06270 */
[----:B------:R-:W-:-:S13]  /*2dc0*/  PLOP3.LUT P0, PT, PT, PT, UP0, 0x80, 0x0 ;  /* 0x000000000000781c */ /* 0x000fda0003f0f008 */
[----:B------:R-:W-:Y:S05]  /*2dd0*/  @!P0 BRA `(.L_x_20) ;  /* 0x0000001000a48947 */ /* 0x000fea0003800000 */
[----:B------:R-:W-:Y:S01]  /*2de0*/  IMAD.U32 R228, RZ, RZ, UR16 ;  /* 0x00000010ffe47e24 */ /* 0x000fe2000f8e00ff */
[----:B------:R-:W-:Y:S01]  /*2df0*/  UMOV UR24, UR5 ;  /* 0x0000000500187c82 */ /* 0x000fe20008000000 */
[----:B------:R-:W-:-:S05]  /*2e00*/  ULDC UR25, c[0x0][0x50c] ;  /* 0x0001430000197ab9 */ /* 0x000fca0000000800 */
.L_x_28:
[----:B------:R-:W-:-:S06]  /*2e10*/  UISETP.NE.AND UP0, UPT, UR23, 0x3, UPT ;  /* 0x000000031700788c */ /* 0x000fcc000bf05270 */
[----:B------:R-:W-:-:S13]  /*2e20*/  PLOP3.LUT P1, PT, PT, PT, UP0, 0x80, 0x0 ;  /* 0x000000000000781c */ /* 0x000fda0003f2f008 */
[----:B01----:R-:W-:Y:S05]  /*2e30*/  @!P1 BRA `(.L_x_21) ;  /* 0x0000000000049947 */ /* 0x003fea0003800000 */
[----:B------:R-:W-:Y:S01]  /*2e40*/  BPT.TRAP 0x1 ;  /* 0x000000040000795c */ /* 0x000fe20000300000 */
.L_x_21:
[----:B------:R-:W0:Y:S01]  /*2e50*/  S2UR UR16, SR_CgaCtaId ;  /* 0x00000000001079c3 */ /* 0x000e220000008800 */
[----:B------:R-:W-:Y:S01]  /*2e60*/  UMOV UR10, 0x400 ;  /* 0x00000400000a7882 */ /* 0x000fe20000000000 */
[----:B------:R-:W-:Y:S01]  /*2e70*/  SHF.L.U32 R229, R227, 0x1f, RZ ;  /* 0x0000001fe3e57819 */ /* 0x000fe200000006ff */
[----:B0-----:R-:W-:-:S04]  /*2e80*/  ULEA UR10, UR16, UR10, 0x18 ;  /* 0x0000000a100a7291 */ /* 0x001fc8000f8ec03f */
[----:B------:R-:W-:-:S09]  /*2e90*/  ULEA UR16, UR12, UR10, 0x3 ;  /* 0x0000000a0c107291 */ /* 0x000fd2000f8e183f */
[----:B------:R0:W1:Y:S01]  /*2ea0*/  SYNCS.PHASECHK.TRANS64.TRYWAIT P0, [UR16], R229 ;  /* 0x000000e5ff0075a7 */ /* 0x0000620008000150 */
[----:B------:R-:W-:Y:S05]  /*2eb0*/  @!P1 BRA `(.L_x_22) ;  /* 0x0000000000049947 */ /* 0x000fea0003800000 */
[----:B------:R-:W-:Y:S01]  /*2ec0*/  BPT.TRAP 0x1 ;  /* 0x000000040000795c */ /* 0x000fe20000300000 */
.L_x_22:
[----:B-1----:R-:W-:Y:S05]  /*2ed0*/  @P0 BRA `(.L_x_23) ;  /* 0x0000000000080947 */ /* 0x002fea0003800000 */
[----:B------:R-:W1:Y:S02]  /*2ee0*/  SYNCS.PHASECHK.TRANS64.TRYWAIT P0, [UR16], R229 ;  /* 0x000000e5ff0075a7 */ /* 0x000e640008000150 */
[----:B-1----:R-:W-:Y:S05]  /*2ef0*/  @!P0 BRA `(.L_x_24) ;  /* 0x000000d400b88947 */ /* 0x002fea0003800000 */
.L_x_23:
[----:B------:R-:W-:Y:S01]  /*2f00*/  UIADD3 UR16, UR10, 0x24180, URZ ;  /* 0x000241800a107890 */ /* 0x000fe2000fffe03f */
[----:B------:R-:W-:Y:S01]  /*2f10*/  WARPGROUP.ARRIVE ;  /* 0x00000000000079c5 */ /* 0x000fe20000000000 */
[----:B------:R-:W-:Y:S02]  /*2f20*/  UISETP.NE.AND UP0, UPT, UR7, URZ, UPT ;  /* 0x0000003f0700728c */ /* 0x000fe4000bf05270 */
[----:B------:R-:W-:Y:S02]  /*2f30*/  USHF.R.U32.HI UR16, URZ, 0x4, UR16 ;  /* 0x000000043f107899 */ /* 0x000fe40008011610 */
[----:B------:R-:W-:Y:S02]  /*2f40*/  USEL UR8, UR8, URZ, !UP0 ;  /* 0x0000003f08087287 */ /* 0x000fe4000c000000 */
[----:B------:R-:W-:Y:S02]  /*2f50*/  ULOP3.LUT UR16, UR16, 0x3fff, URZ, 0xc0, !UPT ;  /* 0x00003fff10107892 */ /* 0x000fe4000f8ec03f */
[----:B------:R-:W-:-:S02]  /*2f60*/  UISETP.NE.U32.AND UP0, UPT, UR8, URZ, UPT ;  /* 0x0000003f0800728c */ /* 0x000fc4000bf05070 */
[----:B------:R-:W-:Y:S02]  /*2f70*/  ULOP3.LUT UR7, UR11, 0x10000, URZ, 0xfc, !UPT ;  /* 0x000100000b077892 */ /* 0x000fe4000f8efc3f */
[----:B------:R-:W-:Y:S02]  /*2f80*/  ULOP3.LUT UR8, UR16, 0x10000, URZ, 0xfc, !UPT ;  /* 0x0001000010087892 */ /* 0x000fe4000f8efc3f */
[----:B------:R-:W-:Y:S02]  /*2f90*/  ULEA UR7, UR12, UR7, 0xa ;  /* 0x000000070c077291 */ /* 0x000fe4000f8e503f */
[----:B------:R-:W-:Y:S01]  /*2fa0*/  ULEA UR8, UR12, UR8, 0x9 ;  /* 0x000000080c087291 */ /* 0x000fe2000f8e483f */
[----:B------:R-:W-:Y:S01]  /*2fb0*/  UMOV UR17, 0x80000020 ;  /* 0x8000002000117882 */ /* 0x000fe20000000000 */
[----:B------:R-:W-:Y:S01]  /*2fc0*/  UMOV UR19, 0x80000020 ;  /* 0x8000002000137882 */ /* 0x000fe20000000000 */
[----:B------:R-:W-:Y:S02]  /*2fd0*/  UIADD3 UR6, UR6, 0x2, URZ ;  /* 0x0000000206067890 */ /* 0x000fe4000fffe03f */
[----:B------:R-:W-:-:S02]  /*2fe0*/  UMOV UR16, UR7 ;  /* 0x0000000700107c82 */ /* 0x000fc40008000000 */
[----:B------:R-:W-:Y:S02]  /*2ff0*/  UMOV UR18, UR8 ;  /* 0x0000000800127c82 */ /* 0x000fe40008000000 */
[----:B------:R-:W-:Y:S01]  /*3000*/  QGMMA.64x128x32.F32.E5M2.E5M2 R88, gdesc[UR16], R88, UP0 ;  /* 0x01e00000105879f3 */ /* 0x000fe2000bf03858 */
[----:B------:R-:W-:Y:S01]  /*3010*/  UIADD3 UR16, UR7, 0x200, URZ ;  /* 0x0000020007107890 */ /* 0x000fe2000fffe03f */
[----:B------:R-:W-:-:S10]  /*3020*/  UMOV UR17, 0x80000020 ;  /* 0x8000002000117882 */ /* 0x000fd40000000000 */
[----:B------:R-:W-:Y:S01]  /*3030*/  QGMMA.64x128x32.F32.E5M2.E5M2 R24, gdesc[UR16], R24, UP0 ;  /* 0x01e00000101879f3 */ /* 0x000fe2000bf03818 */
[----:B------:R-:W-:Y:S02]  /*3040*/  UIADD3 UR16, UR7, 0x2, URZ ;  /* 0x0000000207107890 */ /* 0x000fe4000fffe03f */
[----:B------:R-:W-:Y:S01]  /*3050*/  UIADD3 UR18, UR8, 0x2, URZ ;  /* 0x0000000208127890 */ /* 0x000fe2000fffe03f */
[----:B------:R-:W-:Y:S01]  /*3060*/  UMOV UR17, 0x80000020 ;  /* 0x8000002000117882 */ /* 0x000fe20000000000 */
[----:B------:R-:W-:Y:S01]  /*3070*/  UMOV UR19, 0x80000020 ;  /* 0x8000002000137882 */ /* 0x000fe20000000000 */
[----:B------:R-:W-:-:S06]  /*3080*/  UISETP.NE.AND UP0, UPT, UR6, UR25, UPT ;  /* 0x000000190600728c */ /* 0x000fcc000bf05270 */
[----:B------:R-:W-:Y:S01]  /*3090*/  QGMMA.64x128x32.F32.E5M2.E5M2 R88, gdesc[UR16], R88 ;  /* 0x01e00000105879f3 */ /* 0x000fe20008703858 */
[----:B------:R-:W-:Y:S01]  /*30a0*/  UIADD3 UR16, UR7, 0x202, URZ ;  /* 0x0000020207107890 */ /* 0x000fe2000fffe03f */
[----:B------:R-:W-:Y:S01]  /*30b0*/  UMOV UR17, 0x80000020 ;  /* 0x8000002000117882 */ /* 0x000fe20000000000 */
[----:B------:R-:W-:-:S06]  /*30c0*/  USEL UR7, URZ, 0x1, UP0 ;  /* 0x000000013f077887 */ /* 0x000fcc0008000000 */
[----:B------:R-:W-:-:S03]  /*30d0*/  ISETP.NE.AND P0, PT, RZ, UR7, PT ;  /* 0x00000007ff007c0c */ /* 0x000fc6000bf05270 */
[----:B------:R-:W-:Y:S03]  /*30e0*/  QGMMA.64x128x32.F32.E5M2.E5M2 R24, gdesc[UR16], R24, gsb0 ;  /* 0x01e00000101879f3 */ /* 0x000fe60008003818 */
[----:B------:R-:W-:-:S07]  /*30f0*/  WARPGROUP.DEPBAR.LE gsb0, 0x1 ;  /* 0x00008000000079c5 */ /* 0x000fce0000010100 */
[----:B------:R-:W-:Y:S05]  /*3100*/  @!P0 BRA `(.L_x_25) ;  /* 0x0000000c00808947 */ /* 0x000fea0003800000 */
[----:B------:R-:W-:Y:S02]  /*3110*/  WARPGROUP.DEPBAR.LE gsb0, 0x0 ;  /* 0x00008000000079c5 */ /* 0x000fe40000010000 */
[----:B------:R-:W-:-:S01]  /*3120*/  FADD R226, R88, R226 ;  /* 0x000000e258e27221 */ /* 0x000fc20000000000 */
[----:B------:R-:W-:Y:S01]  /*3130*/  FADD R225, R89, R225 ;  /* 0x000000e159e17221 */ /* 0x000fe20000000000 */
[----:B------:R1:W-:Y:S01]  /*3140*/  STL [R1+0x88], R227 ;  /* 0x000088e301007387 */ /* 0x0003e20000100800 */
[----:B------:R-:W-:-:S01]  /*3150*/  FADD R224, R90, R224 ;  /* 0x000000e05ae07221 */ /* 0x000fc20000000000 */
[----:B------:R-:W-:Y:S01]  /*3160*/  FADD R223, R91, R223 ;  /* 0x000000df5bdf7221 */ /* 0x000fe20000000000 */
[----:B------:R-:W-:-:S01]  /*3170*/  FADD R222, R92, R222 ;  /* 0x000000de5cde7221 */ /* 0x000fc20000000000 */
[----:B------:R-:W-:Y:S01]  /*3180*/  FADD R221, R93, R221 ;  /* 0x000000dd5ddd7221 */ /* 0x000fe20000000000 */
[----:B-1----:R-:W2:Y:S04]  /*3190*/  LDL.LU R227, [R1+0x30] ;  /* 0x0000300001e37983 */ /* 0x002ea80000300800 */
[----:B------:R1:W-:Y:S01]  /*31a0*/  STL [R1+0x8c], R226 ;  /* 0x00008ce201007387 */ /* 0x0003e20000100800 */
[----:B------:R-:W-:-:S01]  /*31b0*/  FADD R220, R94, R220 ;  /* 0x000000dc5edc7221 */ /* 0x000fc20000000000 */
[----:B------:R-:W-:-:S02]  /*31c0*/  FADD R219, R95, R219 ;  /* 0x000000db5fdb7221 */ /* 0x000fc40000000000 */
[----:B-1----:R-:W3:Y:S04]  /*31d0*/  LDL.LU R226, [R1+0x2c] ;  /* 0x00002c0001e27983 */ /* 0x002ee80000300800 */
[----:B------:R1:W-:Y:S01]  /*31e0*/  STL [R1+0x90], R225 ;  /* 0x000090e101007387 */ /* 0x0003e20000100800 */
[----:B------:R-:W-:-:S03]  /*31f0*/  FADD R218, R96, R218 ;  /* 0x000000da60da7221 */ /* 0x000fc60000000000 */
[----:B-1----:R-:W4:Y:S04]  /*3200*/  LDL.LU R225, [R1+0x28] ;  /* 0x0000280001e17983 */ /* 0x002f280000300800 */
        /* <DEDUP_REMOVED lines=9> */
[----:B------:R1:W-:Y:S04]  /*32a0*/  STL [R1+0xa0], R221 ;  /* 0x0000a0dd01007387 */ /* 0x0003e80000100800 */
        /* <DEDUP_REMOVED lines=12> */
[----:B-1----:R-:W4:Y:S01]  /*3370*/  LDL.LU R215, [R1] ;  /* 0x0000000001d77983 */ /* 0x002f220000300800 */
[----:B------:R-:W-:-:S01]  /*3380*/  FADD R214, R100, R214 ;  /* 0x000000d664d67221 */ /* 0x000fc20000000000 */
[----:B------:R-:W-:Y:S01]  /*3390*/  FADD R213, R101, R213 ;  /* 0x000000d565d57221 */ /* 0x000fe20000000000 */
[----:B------:R-:W-:-:S01]  /*33a0*/  FADD R212, R102, R212 ;  /* 0x000000d466d47221 */ /* 0x000fc20000000000 */
[----:B------:R-:W-:Y:S01]  /*33b0*/  FADD R211, R103, R211 ;  /* 0x000000d367d37221 */ /* 0x000fe20000000000 */
[----:B------:R-:W-:-:S01]  /*33c0*/  FADD R210, R104, R210 ;  /* 0x000000d268d27221 */ /* 0x000fc20000000000 */
[----:B------:R-:W-:Y:S01]  /*33d0*/  STL [R1+0xbc], R214 ;  /* 0x0000bcd601007387 */ /* 0x000fe20000100800 */
        /* <DEDUP_REMOVED lines=11> */
[----:B------:R1:W-:Y:S01]  /*3490*/  STL [R1+0xc8], R211 ;  /* 0x0000c8d301007387 */ /* 0x0003e20000100800 */
[----:B------:R-:W-:-:S01]  /*34a0*/  FADD R200, R114, R200 ;  /* 0x000000c872c87221 */ /* 0x000fc20000000000 */
[----:B------:R-:W-:Y:S01]  /*34b0*/  FADD R199, R115, R199 ;  /* 0x000000c773c77221 */ /* 0x000fe20000000000 */
        /* <DEDUP_REMOVED lines=69> */
[----:B-----5:R-:W-:Y:S01]  /*3910*/  FADD R0, R57, R0 ;  /* 0x0000000039007221 */ /* 0x020fe20000000000 */
[----:B--2---:R-:W-:-:S01]  /*3920*/  FADD R227, R70, R227 ;  /* 0x000000e346e37221 */ /* 0x004fc20000000000 */
[----:B---3--:R-:W-:Y:S01]  /*3930*/  FADD R226, R69, R226 ;  /* 0x000000e245e27221 */ /* 0x008fe20000000000 */
[----:B----4-:R-:W-:-:S01]  /*3940*/  FADD R225, R68, R225 ;  /* 0x000000e144e17221 */ /* 0x010fc20000000000 */
        /* <DEDUP_REMOVED lines=9> */
[----:B------:R-:W-:-:S05]  /*39e0*/  FADD R215, R58, R215 ;  /* 0x000000d73ad77221 */ /* 0x000fca0000000000 */
[----:B------:R2:W-:Y:S04]  /*39f0*/  STL [R1], R215 ;  /* 0x000000d701007387 */ /* 0x0005e80000100800 */
[----:B------:R3:W-:Y:S04]  /*3a00*/  STL [R1+0x4], R216 ;  /* 0x000004d801007387 */ /* 0x0007e80000100800 */
        /* <DEDUP_REMOVED lines=8> */
[----:B-1----:R-:W4:Y:S04]  /*3a90*/  LDL.LU R211, [R1+0x34] ;  /* 0x0000340001d37983 */ /* 0x002f280000300800 */
[----:B------:R1:W-:Y:S04]  /*3aa0*/  STL [R1+0x28], R225 ;  /* 0x000028e101007387 */ /* 0x0003e80000100800 */
[----:B------:R-:W4:Y:S04]  /*3ab0*/  LDL.LU R212, [R1+0x38] ;  /* 0x0000380001d47983 */ /* 0x000f280000300800 */
[----:B------:R1:W-:Y:S04]  /*3ac0*/  STL [R1+0x2c], R226 ;  /* 0x00002ce201007387 */ /* 0x0003e80000100800 */
[----:B------:R-:W4:Y:S04]  /*3ad0*/  LDL.LU R213, [R1+0x3c] ;  /* 0x00003c0001d57983 */ /* 0x000f280000300800 */
[----:B------:R1:W-:Y:S04]  /*3ae0*/  STL [R1+0x30], R227 ;  /* 0x000030e301007387 */ /* 0x0003e80000100800 */
[----:B------:R-:W4:Y:S04]  /*3af0*/  LDL.LU R214, [R1+0x40] ;  /* 0x0000400001d67983 */ /* 0x000f280000300800 */
[----:B--2---:R-:W2:Y:S04]  /*3b00*/  LDL.LU R215, [R1+0x44] ;  /* 0x0000440001d77983 */ /* 0x004ea80000300800 */
[----:B---3--:R-:W3:Y:S04]  /*3b10*/  LDL.LU R216, [R1+0x48] ;  /* 0x0000480001d87983 */ /* 0x008ee80000300800 */
[----:B----4-:R-:W4:Y:S04]  /*3b20*/  LDL.LU R217, [R1+0x4c] ;  /* 0x00004c0001d97983 */ /* 0x010f280000300800 */
[----:B0-----:R-:W4:Y:S04]  /*3b30*/  LDL.LU R218, [R1+0x50] ;  /* 0x0000500001da7983 */ /* 0x001f280000300800 */
[----:B------:R-:W4:Y:S04]  /*3b40*/  LDL.LU R219, [R1+0x54] ;  /* 0x0000540001db7983 */ /* 0x000f280000300800 */
[----:B------:R-:W4:Y:S04]  /*3b50*/  LDL.LU R220, [R1+0x58] ;  /* 0x0000580001dc7983 */ /* 0x000f280000300800 */
[----:B------:R-:W4:Y:S04]  /*3b60*/  LDL.LU R221, [R1+0x5c] ;  /* 0x00005c0001dd7983 */ /* 0x000f280000300800 */
[----:B------:R-:W4:Y:S04]  /*3b70*/  LDL.LU R222, [R1+0x60] ;  /* 0x0000600001de7983 */ /* 0x000f280000300800 */
[----:B------:R-:W4:Y:S04]  /*3b80*/  LDL.LU R223, [R1+0x64] ;  /* 0x0000640001df7983 */ /* 0x000f280000300800 */
[----:B------:R-:W4:Y:S04]  /*3b90*/  LDL.LU R224, [R1+0x68] ;  /* 0x0000680001e07983 */ /* 0x000f280000300800 */
[----:B-1----:R-:W4:Y:S04]  /*3ba0*/  LDL.LU R225, [R1+0x6c] ;  /* 0x00006c0001e17983 */ /* 0x002f280000300800 */
[----:B------:R-:W4:Y:S04]  /*3bb0*/  LDL.LU R226, [R1+0x70] ;  /* 0x0000700001e27983 */ /* 0x000f280000300800 */
[----:B------:R-:W4:Y:S01]  /*3bc0*/  LDL.LU R227, [R1+0x74] ;  /* 0x0000740001e37983 */ /* 0x000f220000300800 */
[----:B------:R-:W-:-:S05]  /*3bd0*/  FADD R211, R71, R211 ;  /* 0x000000d347d37221 */ /* 0x000fca0000000000 */
[----:B------:R0:W-:Y:S01]  /*3be0*/  STL [R1+0x34], R211 ;  /* 0x000034d301007387 */ /* 0x0001e20000100800 */
[----:B------:R-:W-:-:S03]  /*3bf0*/  FADD R212, R72, R212 ;  /* 0x000000d448d47221 */ /* 0x000fc60000000000 */
[----:B0-----:R1:W5:Y:S01]  /*3c00*/  LDL.LU R211, [R1+0xc8] ;  /* 0x0000c80001d37983 */ /* 0x0013620000300800 */
[----:B------:R-:W-:-:S03]  /*3c10*/  FADD R213, R73, R213 ;  /* 0x000000d549d57221 */ /* 0x000fc60000000000 */
[----:B------:R0:W-:Y:S01]  /*3c20*/  STL [R1+0x38], R212 ;  /* 0x000038d401007387 */ /* 0x0001e20000100800 */
[----:B------:R-:W-:-:S01]  /*3c30*/  FADD R214, R74, R214 ;  /* 0x000000d64ad67221 */ /* 0x000fc20000000000 */
[----:B--2---:R-:W-:Y:S02]  /*3c40*/  FADD R215, R75, R215 ;  /* 0x000000d74bd77221 */ /* 0x004fe40000000000 */
[----:B0-----:R1:W5:Y:S01]  /*3c50*/  LDL.LU R212, [R1+0xc4] ;  /* 0x0000c40001d47983 */ /* 0x0013620000300800 */
[----:B---3--:R-:W-:-:S03]  /*3c60*/  FADD R216, R76, R216 ;  /* 0x000000d84cd87221 */ /* 0x008fc60000000000 */
[----:B------:R0:W-:Y:S01]  /*3c70*/  STL [R1+0x3c], R213 ;  /* 0x00003cd501007387 */ /* 0x0001e20000100800 */
[----:B----4-:R-:W-:-:S03]  /*3c80*/  FADD R217, R77, R217 ;  /* 0x000000d94dd97221 */ /* 0x010fc60000000000 */
[----:B0-----:R1:W5:Y:S01]  /*3c90*/  LDL.LU R213, [R1+0xc0] ;  /* 0x0000c00001d57983 */ /* 0x0013620000300800 */
[----:B------:R-:W-:-:S03]  /*3ca0*/  FADD R218, R78, R218 ;  /* 0x000000da4eda7221 */ /* 0x000fc60000000000 */
[----:B------:R0:W-:Y:S01]  /*3cb0*/  STL [R1+0x40], R214 ;  /* 0x000040d601007387 */ /* 0x0001e20000100800 */
[----:B------:R-:W-:-:S01]  /*3cc0*/  FADD R219, R79, R219 ;  /* 0x000000db4fdb7221 */ /* 0x000fc20000000000 */
[----:B------:R-:W-:Y:S02]  /*3cd0*/  FADD R220, R80, R220 ;  /* 0x000000dc50dc7221 */ /* 0x000fe40000000000 */
[----:B0-----:R1:W5:Y:S04]  /*3ce0*/  LDL.LU R214, [R1+0xbc] ;  /* 0x0000bc0001d67983 */ /* 0x0013680000300800 */
[----:B------:R0:W-:Y:S01]  /*3cf0*/  STL [R1+0x44], R215 ;  /* 0x000044d701007387 */ /* 0x0001e20000100800 */
[----:B------:R-:W-:-:S01]  /*3d00*/  FADD R221, R81, R221 ;  /* 0x000000dd51dd7221 */ /* 0x000fc20000000000 */
[----:B------:R-:W-:-:S02]  /*3d10*/  FADD R222, R82, R222 ;  /* 0x000000de52de7221 */ /* 0x000fc40000000000 */
[----:B0-----:R1:W5:Y:S04]  /*3d20*/  LDL.LU R215, [R1+0xb8] ;  /* 0x0000b80001d77983 */ /* 0x0013680000300800 */
[----:B------:R0:W-:Y:S01]  /*3d30*/  STL [R1+0x48], R216 ;  /* 0x000048d801007387 */ /* 0x0001e20000100800 */
[----:B------:R-:W-:-:S03]  /*3d40*/  FADD R223, R83, R223 ;  /* 0x000000df53df7221 */ /* 0x000fc60000000000 */
        /* <DEDUP_REMOVED lines=13> */
[----:B------:R0:W-:Y:S04]  /*3e20*/  STL [R1+0x5c], R221 ;  /* 0x00005cdd01007387 */ /* 0x0001e80000100800 */
        /* <DEDUP_REMOVED lines=12> */
[----:B0-----:R1:W5:Y:S01]  /*3ef0*/  LDL.LU R227, [R1+0x88] ;  /* 0x0000880001e37983 */ /* 0x0013620000300800 */
[----:B------:R-:W-:-:S05]  /*3f00*/  UMOV UR6, URZ ;  /* 0x0000003f00067c82 */ /* 0x000fca0008000000 */
.L_x_25:
[----:B------:R-:W-:Y:S05]  /*3f10*/  @!P1 BRA `(.L_x_26) ;  /* 0x0000000000049947 */ /* 0x000fea0003800000 */
[----:B------:R-:W-:Y:S01]  /*3f20*/  BPT.TRAP 0x1 ;  /* 0x000000040000795c */ /* 0x000fe20000300000 */
.L_x_26:
[----:B------:R-:W-:Y:S02]  /*3f30*/  UISETP.GT.U32.AND UP0, UPT, UR13, 0x1, UPT ;  /* 0x000000010d00788c */ /* 0x000fe4000bf04070 */
[----:B------:R-:W-:-:S04]  /*3f40*/  ULEA UR8, UR24, UR10, 0x3 ;  /* 0x0000000a18087291 */ /* 0x000fc8000f8e183f */
[----:B------:R-:W-:Y:S01]  /*3f50*/  UIADD3 UR8, UR8, 0x48, URZ ;  /* 0x0000004808087890 */ /* 0x000fe2000fffe03f */
[----:B------:R-:W-:-:S03]  /*3f60*/  PLOP3.LUT P0, PT, PT, PT, UP0, 0x80, 0x0 ;  /* 0x000000000000781c */ /* 0x000fc60003f0f008 */
[----:B------:R-:W-:-:S09]  /*3f70*/  UPRMT UR8, URZ, 0x654, UR8 ;  /* 0x000006543f087896 */ /* 0x000fd20008000008 */
[----:B------:R-:W-:Y:S01]  /*3f80*/  SYNCS.ARRIVE.TRANS64.RED.A1T0 RZ, [UR8], RZ ;  /* 0x000000ffffff79a7 */ /* 0x000fe20008100408 */
[----:B------:R-:W-:Y:S05]  /*3f90*/  @P0 BRA `(.L_x_27) ;  /* 0x0000000000040947 */ /* 0x000fea0003800000 */
[----:B------:R-:W-:Y:S01]  /*3fa0*/  BPT.TRAP 0x1 ;  /* 0x000000040000795c */ /* 0x000fe20000300000 */
.L_x_27:
[----:B------:R-:W-:Y:S01]  /*3fb0*/  UIADD3 UR12, UR12, 0x1, URZ ;  /* 0x000000010c0c7890 */ /* 0x000fe2000fffe03f */
[C---:B------:R-:W-:Y:S01]  /*3fc0*/  ISETP.GT.AND P0, PT, R228.reuse, 0x1, PT ;  /* 0x00000001e400780c */ /* 0x040fe20003f04270 */
[----:B------:R-:W-:Y:S01]  /*3fd0*/  UIADD3 UR24, UR24, 0x1, URZ ;  /* 0x0000000118187890 */ /* 0x000fe2000fffe03f */
[----:B------:R-:W-:Y:S01]  /*3fe0*/  VIADD R228, R228, 0xffffffff ;  /* 0xffffffffe4e47836 */ /* 0x000fe20000000000 */
[----:B------:R-:W-:Y:S02]  /*3ff0*/  UISETP.NE.AND UP0, UPT, UR12, 0x9, UPT ;  /* 0x000000090c00788c */ /* 0x000fe4000bf05270 */
[----:B------:R-:W-:Y:S02]  /*4000*/  UISETP.NE.AND UP1, UPT, UR24, 0x9, UPT ;  /* 0x000000091800788c */ /* 0x000fe4000bf25270 */
[----:B------:R-:W-:Y:S02]  /*4010*/  USEL UR8, URZ, 0x1, UP0 ;  /* 0x000000013f087887 */ /* 0x000fe40008000000 */
[----:B------:R-:W-:-:S02]  /*4020*/  USEL UR12, UR12, URZ, UP0 ;  /* 0x0000003f0c0c7287 */ /* 0x000fc40008000000 */
[----:B------:R-:W-:Y:S02]  /*4030*/  USEL UR24, UR24, URZ, UP1 ;  /* 0x0000003f18187287 */ /* 0x000fe40008800000 */
[----:B-----5:R-:W-:Y:S01]  /*4040*/  LOP3.LUT R227, R227, UR8, RZ, 0x3c, !PT ;  /* 0x00000008e3e37c12 */ /* 0x020fe2000f8e3cff */
[----:B------:R-:W-:Y:S01]  /*4050*/  UMOV UR8, 0x1 ;  /* 0x0000000100087882 */ /* 0x000fe20000000000 */
[----:B------:R-:W-:Y:S08]  /*4060*/  @P0 BRA `(.L_x_28) ;  /* 0xffffffec00680947 */ /* 0x000ff0000383ffff */
.L_x_20:
[----:B------:R-:W-:-:S04]  /*4070*/  UISETP.NE.AND UP0, UPT, UR6, URZ, UPT ;  /* 0x0000003f0600728c */ /* 0x000fc8000bf05270 */
[----:B------:R-:W-:-:S06]  /*4080*/  USEL UR6, URZ, 0x1, !UP0 ;  /* 0x000000013f067887 */ /* 0x000fcc000c000000 */
[----:B------:R-:W-:-:S13]  /*4090*/  ISETP.NE.AND P0, PT, RZ, UR6, PT ;  /* 0x00000006ff007c0c */ /* 0x000fda000bf05270 */
[----:B------:R-:W-:Y:S05]  /*40a0*/  @!P0 BRA `(.L_x_29) ;  /* 0x0000000c00dc8947 */ /* 0x000fea0003800000 */
[----:B------:R-:W2:Y:S04]  /*40b0*/  LDL.LU R227, [R1+0x74] ;  /* 0x0000740001e37983 */ /* 0x000ea80000300800 */
[----:B--2---:R2:W-:Y:S04]  /*40c0*/  STL [R1+0x88], R227 ;  /* 0x000088e301007387 */ /* 0x0045e80000100800 */
[----:B--2---:R-:W2:Y:S04]  /*40d0*/  LDL.LU R227, [R1+0x70] ;  /* 0x0000700001e37983 */ /* 0x004ea80000300800 */
        /* <DEDUP_REMOVED lines=55> */
[----:B--2---:R-:W2:Y:S01]  /*4450*/  LDL.LU R227, [R1] ;  /* 0x0000000001e37983 */ /* 0x004ea20000300800 */
[----:B------:R-:W-:-:S02]  /*4460*/  WARPGROUP.DEPBAR.LE gsb0, 0x0 ;  /* 0x00008000000079c5 */ /* 0x000fc40000010000 */
[----:B------:R-:W-:Y:S01]  /*4470*/  FADD R226, R88, R226 ;  /* 0x000000e258e27221 */ /* 0x000fe20000000000 */
        /* <DEDUP_REMOVED lines=97> */
[----:B--2---:R-:W-:-:S05]  /*4a90*/  FADD R227, R58, R227 ;  /* 0x000000e33ae37221 */ /* 0x004fca0000000000 */
[----:B------:R2:W-:Y:S04]  /*4aa0*/  STL [R1], R227 ;  /* 0x000000e301007387 */ /* 0x0005e80000100800 */
[----:B--2---:R-:W2:Y:S02]  /*4ab0*/  LDL.LU R227, [R1+0xf8] ;  /* 0x0000f80001e37983 */ /* 0x004ea40000300800 */
[----:B--2---:R-:W-:-:S05]  /*4ac0*/  FADD R227, R59, R227 ;  /* 0x000000e33be37221 */ /* 0x004fca0000000000 */
[----:B------:R2:W-:Y:S04]  /*4ad0*/  STL [R1+0x4], R227 ;  /* 0x000004e301007387 */ /* 0x0005e80000100800 */
        /* <DEDUP_REMOVED lines=83> */
[----:B------:R2:W-:Y:S02]  /*5010*/  STL [R1+0x74], R227 ;  /* 0x000074e301007387 */ /* 0x0005e40000100800 */
.L_x_29:
[----:B------:R-:W-:Y:S02]  /*5020*/  WARPGROUP.DEPBAR.LE gsb0, 0x0 ;  /* 0x00008000000079c5 */ /* 0x000fe40000010000 */
[----:B------:R-:W3:Y:S02]  /*5030*/  LDC R24, c[0x0][0x28c] ;  /* 0x0000a300ff187b82 */ /* 0x000ee40000000800 */
[----:B---3--:R-:W-:-:S13]  /*5040*/  ISETP.GE.AND P0, PT, R24, 0x1, PT ;  /* 0x000000011800780c */ /* 0x008fda0003f06270 */
[----:B------:R-:W-:Y:S05]  /*5050*/  @!P0 BRA `(.L_x_30) ;  /* 0x0000000000488947 */ /* 0x000fea0003800000 */
[----:B------:R-:W-:-:S06]  /*5060*/  UISETP.NE.AND UP0, UPT, UR23, 0x3, UPT ;  /* 0x000000031700788c */ /* 0x000fcc000bf05270 */
[----:B------:R-:W-:-:S13]  /*5070*/  PLOP3.LUT P0, PT, PT, PT, UP0, 0x80, 0x0 ;  /* 0x000000000000781c */ /* 0x000fda0003f0f008 */
[----:B------:R-:W-:Y:S05]  /*5080*/  @!P0 BRA `(.L_x_31) ;  /* 0x0000000000048947 */ /* 0x000fea0003800000 */
[----:B------:R-:W-:Y:S01]  /*5090*/  BPT.TRAP 0x1 ;  /* 0x000000040000795c */ /* 0x000fe20000300000 */
.L_x_31:
[----:B------:R-:W-:-:S04]  /*50a0*/  UISETP.LT.AND UP0, UPT, UR9, 0x1, UPT ;  /* 0x000000010900788c */ /* 0x000fc8000bf01270 */
[----:B------:R-:W-:Y:S02]  /*50b0*/  USEL UR8, UR9, 0x1, UP0 ;  /* 0x0000000109087887 */ /* 0x000fe40008000000 */
[----:B------:R-:W-:Y:S02]  /*50c0*/  UISETP.GT.U32.AND UP0, UPT, UR13, 0x1, UPT ;  /* 0x000000010d00788c */ /* 0x000fe4000bf04070 */
[----:B------:R-:W-:-:S04]  /*50d0*/  UIADD3 UR8, UR5, UR9, -UR8 ;  /* 0x0000000905087290 */ /* 0x000fc8000fffe808 */
[----:B------:R-:W-:Y:S01]  /*50e0*/  UIMAD.WIDE.U32 UR6, UR8, 0x38e38e39, URZ ;  /* 0x38e38e39080678a5 */ /* 0x000fe2000f8e003f */
[----:B------:R-:W-:-:S03]  /*50f0*/  PLOP3.LUT P0, PT, PT, PT, UP0, 0x80, 0x0 ;  /* 0x000000000000781c */ /* 0x000fc60003f0f008 */
[----:B------:R-:W-:-:S04]  /*5100*/  USHF.R.U32.HI UR6, URZ, 0x1, UR7 ;  /* 0x000000013f067899 */ /* 0x000fc80008011607 */
[----:B------:R-:W-:-:S04]  /*5110*/  UIMAD UR8, UR6, -0x9, UR8 ;  /* 0xfffffff7060878a4 */ /* 0x000fc8000f8e0208 */
[----:B------:R-:W-:-:S04]  /*5120*/  ULEA UR8, UR8, UR10, 0x3 ;  /* 0x0000000a08087291 */ /* 0x000fc8000f8e183f */
[----:B------:R-:W-:-:S04]  /*5130*/  UIADD3 UR8, UR8, 0x48, URZ ;  /* 0x0000004808087890 */ /* 0x000fc8000fffe03f */
[----:B------:R-:W-:-:S09]  /*5140*/  UPRMT UR8, URZ, 0x654, UR8 ;  /* 0x000006543f087896 */ /* 0x000fd20008000008 */
[----:B------:R-:W-:Y:S01]  /*5150*/  SYNCS.ARRIVE.TRANS64.RED.A1T0 RZ, [UR8], RZ ;  /* 0x000000ffffff79a7 */ /* 0x000fe20008100408 */
[----:B------:R-:W-:Y:S05]  /*5160*/  @P0 BRA `(.L_x_30) ;  /* 0x0000000000040947 */ /* 0x000fea0003800000 */
[----:B------:R-:W-:Y:S01]  /*5170*/  BPT.TRAP 0x1 ;  /* 0x000000040000795c */ /* 0x000fe20000300000 */
.L_x_30:
[----:B------:R3:W-:Y:S01]  /*5180*/  STL [R1+0x8c], R2 ;  /* 0x00008c0201007387 */ /* 0x0007e20000100800 */
[----:B------:R-:W4:Y:S01]  /*5190*/  LDC R29, c[0x0][0x288] ;  /* 0x0000a200ff1d7b82 */ /* 0x000f220000000800 */
[----:B------:R-:W-:Y:S02]  /*51a0*/  UIADD3 UR10, UR9, UR5, URZ ;  /* 0x00000005090a7290 */ /* 0x000fe4000fffe03f */
[----:B------:R-:W-:Y:S01]  /*51b0*/  USHF.R.S32.HI UR11, URZ, 0x1f, UR22 ;  /* 0x0000001f3f0b7899 */ /* 0x000fe20008011416 */
[----:B------:R-:W-:Y:S01]  /*51c0*/  ULDC.64 UR6, c[0x0][0x5d0] ;  /* 0x0001740000067ab9 */ /* 0x000fe20000000a00 */
[----:B------:R-:W-:Y:S01]  /*51d0*/  ULDC UR12, c[0x0][0x284] ;  /* 0x0000a100000c7ab9 */ /* 0x000fe20000000800 */
[----:B---3--:R-:W3:Y:S04]  /*51e0*/  LDL.LU R2, [R1+0x80] ;  /* 0x0000800001027983 */ /* 0x008ee80000300800 */
[----:B------:R0:W-:Y:S04]  /*51f0*/  STL [R1+0x88], R0 ;  /* 0x0000880001007387 */ /* 0x0001e80000100800 */
[----:B--2---:R-:W2:Y:S01]  /*5200*/  LDL.LU R227, [R1+0x84] ;  /* 0x0000840001e37983 */ /* 0x004ea20000300800 */
[----:B0-----:R-:W0:Y:S02]  /*5210*/  S2R R0, SR_TID.X ;  /* 0x0000000000007919 */ /* 0x001e240000002100 */
[----:B0-----:R-:W-:-:S02]  /*5220*/  SHF.R.U32.HI R24, RZ, 0x2, R0 ;  /* 0x00000002ff187819 */ /* 0x001fc40000011600 */
[----:B------:R-:W-:Y:S02]  /*5230*/  LOP3.LUT R26, R0, 0x60, RZ, 0xc0, !PT ;  /* 0x00000060001a7812 */ /* 0x000fe400078ec0ff */
[----:B------:R-:W-:Y:S02]  /*5240*/  SHF.R.U32.HI R27, RZ, 0x7, R0 ;  /* 0x00000007ff1b7819 */ /* 0x000fe40000011600 */
[----:B------:R-:W-:Y:S02]  /*5250*/  LOP3.LUT R25, R24, 0x7, RZ, 0xc0, !PT ;  /* 0x0000000718197812 */ /* 0x000fe400078ec0ff */
[----:B------:R-:W-:Y:S02]  /*5260*/  SHF.R.U32.HI R28, RZ, 0x1, R26 ;  /* 0x00000001ff1c7819 */ /* 0x000fe4000001161a */
[----:B------:R-:W-:Y:S02]  /*5270*/  LOP3.LUT R24, R27, 0x1, RZ, 0xc0, !PT ;  /* 0x000000011b187812 */ /* 0x000fe400078ec0ff */
[----:B------:R-:W-:Y:S01]  /*5280*/  IADD3 R27, RZ, -R28, -R25 ;  /* 0x8000001cff1b7210 */ /* 0x000fe20007ffe819 */
[----:B------:R-:W-:-:S02]  /*5290*/  IMAD.SHL.U32 R32, R0, 0x2, RZ ;  /* 0x0000000200207824 */ /* 0x000fc400078e00ff */
[C---:B------:R-:W-:Y:S02]  /*52a0*/  IMAD.SHL.U32 R26, R24.reuse, 0x40, RZ ;  /* 0x00000040181a7824 */ /* 0x040fe400078e00ff */
[----:B------:R-:W-:Y:S01]  /*52b0*/  IMAD R42, R24, -0x40, R27 ;  /* 0xffffffc0182a7824 */ /* 0x000fe200078e021b */
[----:B------:R-:W-:Y:S01]  /*52c0*/  LOP3.LUT R24, R0, 0x3, RZ, 0xc0, !PT ;  /* 0x0000000300187812 */ /* 0x000fe200078ec0ff */
[----:B---3--:R-:W-:Y:S02]  /*52d0*/  IMAD.SHL.U32 R41, R2, 0x80, RZ ;  /* 0x0000008002297824 */ /* 0x008fe400078e00ff */
[----:B------:R0:W5:Y:S04]  /*52e0*/  LDL.LU R2, [R1+0x8c] ;  /* 0x00008c0001027983 */ /* 0x0001680000300800 */
[----:B------:R0:W5:Y:S01]  /*52f0*/  LDL.LU R0, [R1+0x88] ;  /* 0x0000880001007983 */ /* 0x0001620000300800 */
[----:B------:R-:W-:Y:S01]  /*5300*/  LOP3.LUT R43, R26, 0x40, R25, 0xe2, !PT ;  /* 0x000000401a2b7812 */ /* 0x000fe200078ee219 */
[----:B--2---:R-:W-:Y:S01]  /*5310*/  IMAD.SHL.U32 R25, R227, 0x100, RZ ;  /* 0x00000100e3197824 */ /* 0x004fe200078e00ff */
[----:B------:R-:W-:Y:S01]  /*5320*/  UISETP.GT.U32.AND UP0, UPT, UR10, 0x8, UPT ;  /* 0x000000080a00788c */ /* 0x000fe2000bf04070 */
[C---:B----4-:R-:W-:Y:S01]  /*5330*/  ISETP.GE.AND P0, PT, R41.reuse, R29, PT ;  /* 0x0000001d2900720c */ /* 0x050fe20003f06270 */
[----:B------:R-:W-:Y:S01]  /*5340*/  UIMAD UR5, UR11, UR6, URZ ;  /* 0x000000060b0572a4 */ /* 0x000fe2000f8e023f */
[----:B------:R-:W-:Y:S01]  /*5350*/  LOP3.LUT R32, R41, 0x6, R32, 0xf8, !PT ;  /* 0x0000000629207812 */ /* 0x000fe200078ef820 */
[----:B------:R-:W-:Y:S01]  /*5360*/  UISETP.LT.U32.AND UP0, UPT, UR9, 0x9, UP0 ;  /* 0x000000090900788c */ /* 0x000fe20008701070 */
[----:B------:R-:W-:Y:S01]  /*5370*/  ISETP.GE.OR P0, PT, R25, UR12, P0 ;  /* 0x0000000c19007c0c */ /* 0x000fe20008706670 */
[----:B------:R-:W-:Y:S01]  /*5380*/  UISETP.GE.U32.AND UP1, UPT, UR9, 0x9, UPT ;  /* 0x000000090900788c */ /* 0x000fe2000bf26070 */
[----:B------:R-:W-:Y:S01]  /*5390*/  IMAD.U32 R27, RZ, RZ, UR6 ;  /* 0x00000006ff1b7e24 */ /* 0x000fe2000f8e00ff */
[----:B------:R-:W-:Y:S01]  /*53a0*/  UIMAD UR8, UR22, UR7, UR5 ;  /* 0x00000007160872a4 */ /* 0x000fe2000f8e0205 */
[----:B------:R-:W-:Y:S01]  /*53b0*/  SHF.R.S32.HI R33, RZ, 0x1f, R32 ;  /* 0x0000001fff217819 */ /* 0x000fe20000011420 */
[----:B------:R-:W-:-:S02]  /*53c0*/  UIMAD.WIDE.U32 UR6, UR10, 0x38e38e39, URZ ;  /* 0x38e38e390a0678a5 */ /* 0x000fc4000f8e003f */
[----:B------:R-:W-:Y:S02]  /*53d0*/  USEL UR5, URZ, 0x1, !UP0 ;  /* 0x000000013f057887 */ /* 0x000fe4000c000000 */
[----:B------:R-:W-:Y:S01]  /*53e0*/  USHF.R.U32.HI UR6, URZ, 0x1, UR7 ;  /* 0x000000013f067899 */ /* 0x000fe20008011607 */
[----:B------:R-:W-:Y:S01]  /*53f0*/  IMAD.WIDE.U32 R26, R27, UR22, R32 ;  /* 0x000000161b1a7c25 */ /* 0x000fe2000f8e0020 */
[----:B------:R-:W-:Y:S01]  /*5400*/  ULOP3.LUT UR4, UR4, UR5, URZ, 0x3c, !UPT ;  /* 0x0000000504047292 */ /* 0x000fe2000f8e3c3f */
[----:B------:R-:W-:Y:S02]  /*5410*/  IADD3 R42, -R25, UR12, R42 ;  /* 0x0000000c192a7c10 */ /* 0x000fe4000fffe12a */
[----:B------:R-:W-:Y:S01]  /*5420*/  IMAD.WIDE R38, R227, 0x100, RZ ;  /* 0x00000100e3267825 */ /* 0x000fe200078e02ff */
[----:B------:R-:W-:Y:S02]  /*5430*/  UIMAD UR5, UR6, -0x9, UR10 ;  /* 0xfffffff7060578a4 */ /* 0x000fe4000f8e020a */
[----:B------:R-:W-:Y:S01]  /*5440*/  @UP1 ULOP3.LUT UR4, UR4, 0x1, UR6, 0x78, !UPT ;  /* 0x0000000104041892 */ /* 0x000fe2000f8e7806 */
[----:B------:R-:W-:-:S02]  /*5450*/  IMAD R24, R24, -0x2, R29 ;  /* 0xfffffffe18187824 */ /* 0x000fc400078e021d */
[----:B------:R-:W-:Y:S01]  /*5460*/  VIADD R27, R27, UR8 ;  /* 0x000000081b1b7c36 */ /* 0x000fe20008000000 */
[----:B------:R-:W-:Y:S01]  /*5470*/  LOP3.LUT R43, R38, R43, R28, 0xfe, !PT ;  /* 0x0000002b262b7212 */ /* 0x000fe200078efe1c */
[----:B------:R-:W-:Y:S02]  /*5480*/  IMAD.IADD R41, R24, 0x1, -R41 ;  /* 0x0000000118297824 */ /* 0x000fe400078e0a29 */
[----:B------:R-:W-:Y:S01]  /*5490*/  IMAD.MOV.U32 R40, RZ, RZ, -0x1 ;  /* 0xffffffffff287424 */ /* 0x000fe200078e00ff */
[----:B0-----:R-:W-:Y:S06]  /*54a0*/  @P0 BRA `(.L_x_32) ;  /* 0x0000008c00fc0947 */ /* 0x001fec0003800000 */
[----:B------:R-:W0:Y:S01]  /*54b0*/  LDC.64 R28, c[0x0][0x5c8] ;  /* 0x00017200ff1c7b82 */ /* 0x000e220000000a00 */
[----:B------:R-:W-:Y:S01]  /*54c0*/  ULDC.64 UR6, c[0x0][0x5c0] ;  /* 0x0001700000067ab9 */ /* 0x000fe20000000a00 */
[----:B------:R-:W-:Y:S01]  /*54d0*/  BSSY B0, `(.L_x_32) ;  /* 0x00008fc000007945 */ /* 0x000fe20003800000 */
[-C--:B0-----:R-:W-:Y:S01]  /*54e0*/  IMAD R24, R39, R28.reuse, RZ ;  /* 0x0000001c27187224 */ /* 0x081fe200078e02ff */
[----:B------:R-:W-:Y:S01]  /*54f0*/  SHF.L.U64.HI R34, R28, 0x3, R29 ;  /* 0x000000031c227819 */ /* 0x000fe2000001021d */
[----:B------:R-:W-:-:S04]  /*5500*/  IMAD.WIDE.U32 R26, R43, R28, R26 ;  /* 0x0000001c2b1a7225 */ /* 0x000fc800078e001a */
[----:B------:R-:W-:Y:S01]  /*5510*/  IMAD R25, R43, R29, R24 ;  /* 0x0000001d2b197224 */ /* 0x000fe200078e0218 */
[----:B------:R-:W-:Y:S01]  /*5520*/  IADD3 R24, P3, R26, UR6, RZ ;  /* 0x000000061a187c10 */ /* 0x000fe2000ff7e0ff */
[C---:B------:R-:W-:Y:S01]  /*5530*/  IMAD.SHL.U32 R35, R28.reuse, 0x8, RZ ;  /* 0x000000081c237824 */ /* 0x040fe200078e00ff */
[----:B------:R-:W-:Y:S01]  /*5540*/  LEA R30, P2, R28, R26, 0x7 ;  /* 0x0000001a1c1e7211 */ /* 0x000fe200078438ff */
[----:B------:R-:W-:-:S03]  /*5550*/  IMAD.IADD R27, R27, 0x1, R25 ;  /* 0x000000011b1b7824 */ /* 0x000fc600078e0219 */
[----:B------:R-:W-:Y:S02]  /*5560*/  IADD3 R26, P1, P0, R26, UR6, R35 ;  /* 0x000000061a1a7c10 */ /* 0x000fe4000f83e023 */
[----:B------:R-:W-:Y:S02]  /*5570*/  IADD3.X R25, R27, UR7, RZ, P3, !PT ;  /* 0x000000071b197c10 */ /* 0x000fe40009ffe4ff */
[----:B------:R-:W-:Y:S02]  /*5580*/  FSETP.NEU.AND P3, PT, RZ, UR21, PT ;  /* 0x00000015ff007c0b */ /* 0x000fe4000bf6d000 */
[----:B------:R-:W-:Y:S02]  /*5590*/  LEA.HI.X R31, R28, R27, R29, 0x7, P2 ;  /* 0x0000001b1c1f7211 */ /* 0x000fe400010f3c1d */
[C---:B------:R-:W-:Y:S02]  /*55a0*/  IADD3 R28, P2, R30.reuse, UR6, RZ ;  /* 0x000000061e1c7c10 */ /* 0x040fe4000ff5e0ff */
[----:B------:R-:W-:-:S02]  /*55b0*/  IADD3 R30, P5, P6, R30, UR6, R35 ;  /* 0x000000061e1e7c10 */ /* 0x000fc4000febe023 */
[----:B------:R-:W-:Y:S02]  /*55c0*/  IADD3.X R29, R31, UR7, RZ, P2, !PT ;  /* 0x000000071f1d7c10 */ /* 0x000fe400097fe4ff */
[--C-:B------:R-:W-:Y:S02]  /*55d0*/  IADD3.X R27, R27, UR7, R34.reuse, P1, P0 ;  /* 0x000000071b1b7c10 */ /* 0x100fe40008fe0422 */
[----:B------:R-:W-:Y:S01]  /*55e0*/  IADD3.X R31, R31, UR7, R34, P5, P6 ;  /* 0x000000071f1f7c10 */ /* 0x000fe2000afec422 */
[----:B------:R-:W-:Y:S06]  /*55f0*/  @!P3 BRA `(.L_x_33) ;  /* 0x0000006c001cb947 */ /* 0x000fec0003800000 */
[----:B------:R-:W-:Y:S01]  /*5600*/  ULDC.64 UR16, c[0x0][0x5b8] ;  /* 0x00016e0000107ab9 */ /* 0x000fe20000000a00 */
[----:B------:R-:W-:Y:S01]  /*5610*/  ISETP.GE.AND P0, PT, R42, 0x1, PT ;  /* 0x000000012a00780c */ /* 0x000fe20003f06270 */
[----:B------:R-:W-:Y:S02]  /*5620*/  UIMAD UR6, UR11, UR16, URZ ;  /* 0x000000100b0672a4 */ /* 0x000fe4000f8e023f */
[----:B------:R-:W-:Y:S01]  /*5630*/  IMAD.U32 R35, RZ, RZ, UR16 ;  /* 0x00000010ff237e24 */ /* 0x000fe2000f8e00ff */
[----:B------:R-:W-:Y:S01]  /*5640*/  BSSY B1, `(.L_x_34) ;  /* 0x0000010000017945 */ /* 0x000fe20003800000 */
[----:B------:R-:W-:Y:S01]  /*5650*/  ISETP.LT.OR P3, PT, R41, 0x1, !P0 ;  /* 0x000000012900780c */ /* 0x000fe20004761670 */
[----:B------:R-:W-:Y:S02]  /*5660*/  UIMAD UR6, UR22, UR17, UR6 ;  /* 0x00000011160672a4 */ /* 0x000fe4000f8e0206 */
[----:B------:R-:W-:Y:S01]  /*5670*/  IMAD.WIDE.U32 R32, R35, UR22, R32 ;  /* 0x0000001623207c25 */ /* 0x000fe2000f8e0020 */
[----:B------:R-:W-:-:S03]  /*5680*/  ULDC.64 UR10, c[0x0][0x5a8] ;  /* 0x00016a00000a7ab9 */ /* 0x000fc60000000a00 */
[----:B------:R-:W-:Y:S02]  /*5690*/  IMAD.MOV.U32 R36, RZ, RZ, R32 ;  /* 0x000000ffff247224 */ /* 0x000fe400078e0020 */
[----:B------:R-:W-:Y:S01]  /*56a0*/  VIADD R37, R33, UR6 ;  /* 0x0000000621257c36 */ /* 0x000fe20008000000 */
[----:B------:R-:W-:Y:S02]  /*56b0*/  ULDC.64 UR6, c[0x0][0x5b0] ;  /* 0x00016c0000067ab9 */ /* 0x000fe40000000a00 */
[----:B------:R-:W-:Y:S02]  /*56c0*/  IMAD R34, R39, UR6, RZ ;  /* 0x0000000627227c24 */ /* 0x000fe4000f8e02ff */
[----:B------:R-:W-:-:S04]  /*56d0*/  IMAD.WIDE.U32 R32, R43, UR6, R36 ;  /* 0x000000062b207c25 */ /* 0x000fc8000f8e0024 */
[--C-:B------:R-:W-:Y:S01]  /*56e0*/  IMAD R35, R43, UR7, R34.reuse ;  /* 0x000000072b237c24 */ /* 0x100fe2000f8e0222 */
[----:B------:R-:W-:Y:S02]  /*56f0*/  IADD3 R32, P1, R32, UR10, RZ ;  /* 0x0000000a20207c10 */ /* 0x000fe4000ff3e0ff */
[----:B------:R-:W-:Y:S02]  /*5700*/  PRMT R34, RZ, 0x7610, R34 ;  /* 0x00007610ff227816 */ /* 0x000fe40000000022 */
[----:B------:R-:W-:Y:S01]  /*5710*/  IADD3.X R33, R33, UR11, R35, P1, !PT ;  /* 0x0000000b21217c10 */ /* 0x000fe20008ffe423 */
[----:B------:R-:W-:Y:S08]  /*5720*/  @P3 BRA `(.L_x_35) ;  /* 0x0000000000043947 */ /* 0x000ff00003800000 */
[----:B------:R0:W5:Y:S02]  /*5730*/  LDG.E.U8 R34, desc[UR14][R32.64] ;  /* 0x0000000e20227981 */ /* 0x000164000c1e1100 */
.L_x_35:
[----:B------:R-:W-:Y:S05]  /*5740*/  BSYNC B1 ;  /* 0x0000000000017941 */ /* 0x000fea0003800000 */
.L_x_34:
[----:B-----5:R-:W-:Y:S01]  /*5750*/  LOP3.LUT R34, R34, 0xff, RZ, 0xc0, !PT ;  /* 0x000000ff22227812 */ /* 0x020fe200078ec0ff */
[----:B------:R-:W-:Y:S01]  /*5760*/  BSSY B1, `(.L_x_36) ;  /* 0x000000b000017945 */ /* 0x000fe20003800000 */
[----:B------:R-:W-:Y:S02]  /*5770*/  ISETP.LT.OR P2, PT, R41, 0x2, !P0 ;  /* 0x000000022900780c */ /* 0x000fe40004741670 */
[----:B------:R-:W-:-:S05]  /*5780*/  F2FP.F16.E5M2.UNPACK_B R34, R34 ;  /* 0x00000022ff22723e */ /* 0x000fca00020004ff */
[----:B------:R-:W-:-:S05]  /*5790*/  HADD2.F32 R34, -RZ, R34.H0_H0 ;  /* 0x20000022ff227230 */ /* 0x000fca0000004100 */
[----:B------:R-:W-:Y:S01]  /*57a0*/  FMUL R35, R34, UR21 ;  /* 0x0000001522237c20 */ /* 0x000fe20008400000 */
[----:B------:R-:W-:-:S03]  /*57b0*/  PRMT R34, RZ, 0x7610, R34 ;  /* 0x00007610ff227816 */ /* 0x000fc60000000022 */
[----:B------:R-:W-:-:S05]  /*57c0*/  FFMA R35, R226, UR20, R35 ;  /* 0x00000014e2237c23 */ /* 0x000fca0008000023 */
[----:B------:R-:W-:-:S05]  /*57d0*/  F2FP.SATFINITE.E5M2.F32.PACK_AB_MERGE_C R35, RZ, R35, RZ ;  /* 0x00000023ff23723e */ /* 0x000fca00048060ff */
[----:B------:R2:W-:Y:S01]  /*57e0*/  @!P3 STG.E.U8 desc[UR14][R24.64], R35 ;  /* 0x000000231800b986 */ /* 0x0005e2000c10110e */
[----:B------:R-:W-:Y:S05]  /*57f0*/  @P2 BRA `(.L_x_37) ;  /* 0x0000000000042947 */ /* 0x000fea0003800000 */
[----:B------:R3:W5:Y:S02]  /*5800*/  LDG.E.U8 R34, desc[UR14][R32.64+0x1] ;  /* 0x0000010e20227981 */ /* 0x000764000c1e1100 */
.L_x_37:
[----:B------:R-:W-:Y:S05]  /*5810*/  BSYNC B1 ;  /* 0x0000000000017941 */ /* 0x000fea0003800000 */
.L_x_36:
[----:B-----5:R-:W-:Y:S01]  /*5820*/  LOP3.LUT R34, R34, 0xff, RZ, 0xc0, !PT ;  /* 0x000000ff22227812 */ /* 0x020fe200078ec0ff */
[----:B------:R-:W-:Y:S01]  /*5830*/  BSSY B1, `(.L_x_38) ;  /* 0x0000013000017945 */ /* 0x000fe20003800000 */
[----:B------:R-:W-:Y:S02]  /*5840*/  IADD3 R45, P1, R43, 0x8, RZ ;  /* 0x000000082b2d7810 */ /* 0x000fe40007f3e0ff */
[----:B------:R-:W-:-:S03]  /*5850*/  F2FP.F16.E5M2.UNPACK_B R34, R34 ;  /* 0x00000022ff22723e */ /* 0x000fc600020004ff */
[----:B--2---:R-:W-:Y:S01]  /*5860*/  IMAD.X R35, RZ, RZ, R39, P1 ;  /* 0x000000ffff237224 */ /* 0x004fe200008e0627 */
[----:B------:R-:W-:Y:S01]  /*5870*/  ISETP.GE.AND P1, PT, R42, 0x9, PT ;  /* 0x000000092a00780c */ /* 0x000fe20003f26270 */
[----:B------:R-:W-:Y:S02]  /*5880*/  HADD2.F32 R34, -RZ, R34.H0_H0 ;  /* 0x20000022ff227230 */ /* 0x000fe40000004100 */
[----:B------:R-:W-:Y:S01]  /*5890*/  IMAD R46, R35, UR6, RZ ;  /* 0x00000006232e7c24 */ /* 0x000fe2000f8e02ff */
[----:B------:R-:W-:Y:S02]  /*58a0*/  ISETP.LT.OR P5, PT, R41, 0x1, !P1 ;  /* 0x000000012900780c */ /* 0x000fe40004fa1670 */
[----:B------:R-:W-:Y:S01]  /*58b0*/  FMUL R44, R34, UR21 ;  /* 0x00000015222c7c20 */ /* 0x000fe20008400000 */
[----:B------:R-:W-:-:S04]  /*58c0*/  IMAD.WIDE.U32 R34, R45, UR6, R36 ;  /* 0x000000062d227c25 */ /* 0x000fc8000f8e0024 */
[----:B------:R-:W-:Y:S01]  /*58d0*/  FFMA R44, R225, UR20, R44 ;  /* 0x00000014e12c7c23 */ /* 0x000fe2000800002c */
[----:B------:R-:W-:Y:S01]  /*58e0*/  IMAD R45, R45, UR7, R46 ;  /* 0x000000072d2d7c24 */ /* 0x000fe2000f8e022e */
[----:B------:R-:W-:-:S03]  /*58f0*/  IADD3 R34, P3, R34, UR10, RZ ;  /* 0x0000000a22227c10 */ /* 0x000fc6000ff7e0ff */
[----:B------:R-:W-:Y:S02]  /*5900*/  F2FP.SATFINITE.E5M2.F32.PACK_AB_MERGE_C R47, RZ, R44, RZ ;  /* 0x0000002cff2f723e */ /* 0x000fe400048060ff */
[----:B------:R-:W-:Y:S02]  /*5910*/  IADD3.X R35, R35, UR11, R45, P3, !PT ;  /* 0x0000000b23237c10 */ /* 0x000fe40009ffe42d */
[----:B------:R-:W-:Y:S01]  /*5920*/  PRMT R44, RZ, 0x7610, R44 ;  /* 0x00007610ff2c7816 */ /* 0x000fe2000000002c */
[----:B------:R2:W-:Y:S01]  /*5930*/  @!P2 STG.E.U8 desc[UR14][R24.64+0x1], R47 ;  /* 0x0000012f1800a986 */ /* 0x0005e2000c10110e */
[----:B------:R-:W-:Y:S05]  /*5940*/  @P5 BRA `(.L_x_39) ;  /* 0x0000000000045947 */ /* 0x000fea0003800000 */
[----:B------:R4:W5:Y:S02]  /*5950*/  LDG.E.U8 R44, desc[UR14][R34.64] ;  /* 0x0000000e222c7981 */ /* 0x000964000c1e1100 */
.L_x_39:
[----:B------:R-:W-:Y:S05]  /*5960*/  BSYNC B1 ;  /* 0x0000000000017941 */ /* 0x000fea0003800000 */
.L_x_38:
        /* <DEDUP_REMOVED lines=12> */
.L_x_41:
[----:B------:R-:W-:Y:S05]  /*5a30*/  BSYNC B1 ;  /* 0x0000000000017941 */ /* 0x000fea0003800000 */
.L_x_40:
[----:B-----5:R-:W-:Y:S01]  /*5a40*/  LOP3.LUT R44, R44, 0xff, RZ, 0xc0, !PT ;  /* 0x000000ff2c2c7812 */ /* 0x020fe200078ec0ff */
[----:B------:R-:W-:Y:S01]  /*5a50*/  BSSY B1, `(.L_x_42) ;  /* 0x000000b000017945 */ /* 0x000fe20003800000 */
[----:B------:R-:W-:Y:S02]  /*5a60*/  ISETP.LT.OR P3, PT, R41, 0x9, !P0 ;  /* 0x000000092900780c */ /* 0x000fe40004761670 */
[----:B------:R-:W-:-:S05]  /*5a70*/  F2FP.F16.E5M2.UNPACK_B R44, R44 ;  /* 0x0000002cff2c723e */ /* 0x000fca00020004ff */
[----:B------:R-:W-:-:S05]  /*5a80*/  HADD2.F32 R44, -RZ, R44.H0_H0 ;  /* 0x2000002cff2c7230 */ /* 0x000fca0000004100 */
[----:B------:R-:W-:-:S04]  /*5a90*/  FMUL R44, R44, UR21 ;  /* 0x000000152c2c7c20 */ /* 0x000fc80008400000 */
[----:B------:R-:W-:-:S05]  /*5aa0*/  FFMA R44, R223, UR20, R44 ;  /* 0x00000014df2c7c23 */ /* 0x000fca000800002c */
[----:B0-----:R-:W-:Y:S02]  /*5ab0*/  F2FP.SATFINITE.E5M2.F32.PACK_AB_MERGE_C R45, RZ, R44, RZ ;  /* 0x0000002cff2d723e */ /* 0x001fe400048060ff */
[----:B------:R-:W-:-:S03]  /*5ac0*/  PRMT R44, RZ, 0x7610, R44 ;  /* 0x00007610ff2c7816 */ /* 0x000fc6000000002c */
[----:B------:R0:W-:Y:S01]  /*5ad0*/  @!P2 STG.E.U8 desc[UR14][R26.64+0x1], R45 ;  /* 0x0000012d1a00a986 */ /* 0x0001e2000c10110e */
[----:B------:R-:W-:Y:S05]  /*5ae0*/  @P3 BRA `(.L_x_43) ;  /* 0x0000000000043947 */ /* 0x000fea0003800000 */
[----:B------:R0:W5:Y:S02]  /*5af0*/  LDG.E.U8 R44, desc[UR14][R32.64+0x8] ;  /* 0x0000080e202c7981 */ /* 0x000164000c1e1100 */
.L_x_43:
[----:B------:R-:W-:Y:S05]  /*5b00*/  BSYNC B1 ;  /* 0x0000000000017941 */ /* 0x000fea0003800000 */
.L_x_42:
[----:B-----5:R-:W-:Y:S01]  /*5b10*/  LOP3.LUT R44, R44, 0xff, RZ, 0xc0, !PT ;  /* 0x000000ff2c2c7812 */ /* 0x020fe200078ec0ff */
[----:B------:R-:W-:Y:S01]  /*5b20*/  BSSY B1, `(.L_x_44) ;  /* 0x000000b000017945 */ /* 0x000fe20003800000 */
[----:B------:R-:W-:Y:S02]  /*5b30*/  ISETP.LT.OR P2, PT, R41, 0xa, !P0 ;  /* 0x0000000a2900780c */ /* 0x000fe40004741670 */
[----:B------:R-:W-:-:S05]  /*5b40*/  F2FP.F16.E5M2.UNPACK_B R44, R44 ;  /* 0x0000002cff2c723e */ /* 0x000fca00020004ff */
[----:B------:R-:W-:-:S05]  /*5b50*/  HADD2.F32 R44, -RZ, R44.H0_H0 ;  /* 0x2000002cff2c7230 */ /* 0x000fca0000004100 */
[----:B0-----:R-:W-:Y:S01]  /*5b60*/  FMUL R45, R44, UR21 ;  /* 0x000000152c2d7c20 */ /* 0x001fe20008400000 */
[----:B------:R-:W-:-:S03]  /*5b70*/  PRMT R44, RZ, 0x7610, R44 ;  /* 0x00007610ff2c7816 */ /* 0x000fc6000000002c */
[----:B------:R-:W-:-:S05]  /*5b80*/  FFMA R45, R222, UR20, R45 ;  /* 0x00000014de2d7c23 */ /* 0x000fca000800002d */
[----:B------:R-:W-:-:S05]  /*5b90*/  F2FP.SATFINITE.E5M2.F32.PACK_AB_MERGE_C R45, RZ, R45, RZ ;  /* 0x0000002dff2d723e */ /* 0x000fca00048060ff */
[----:B------:R0:W-:Y:S01]  /*5ba0*/  @!P3 STG.E.U8 desc[UR14][R24.64+0x8], R45 ;  /* 0x0000082d1800b986 */ /* 0x0001e2000c10110e */
[----:B------:R-:W-:Y:S05]  /*5bb0*/  @P2 BRA `(.L_x_45) ;  /* 0x0000000000042947 */ /* 0x000fea0003800000 */
[----:B------:R0:W5:Y:S02]  /*5bc0*/  LDG.E.U8 R44, desc[UR14][R32.64+0x9] ;  /* 0x0000090e202c7981 */ /* 0x000164000c1e1100 */
.L_x_45:
[----:B------:R-:W-:Y:S05]  /*5bd0*/  BSYNC B1 ;  /* 0x0000000000017941 */ /* 0x000fea0003800000 */
.L_x_44:
        /* <DEDUP_REMOVED lines=12> */
.L_x_47:
[----:B------:R-:W-:Y:S05]  /*5ca0*/  BSYNC B1 ;  /* 0x0000000000017941 */ /* 0x000fea0003800000 */
.L_x_46:
        /* <DEDUP_REMOVED lines=12> */
.L_x_49:
[----:B------:R-:W-:Y:S05]  /*5d70*/  BSYNC B1 ;  /* 0x0000000000017941 */ /* 0x000fea0003800000 */
.L_x_48:
        /* <DEDUP_REMOVED lines=12> */
.L_x_51:
[----:B------:R-:W-:Y:S05]  /*5e40*/  BSYNC B1 ;  /* 0x0000000000017941 */ /* 0x000fea0003800000 */
.L_x_50:
        /* <DEDUP_REMOVED lines=12> */
.L_x_53:
[----:B------:R-:W-:Y:S05]  /*5f10*/  BSYNC B1 ;  /* 0x0000000000017941 */ /* 0x000fea0003800000 */
.L_x_52:
        /* <DEDUP_REMOVED lines=12> */
.L_x_55:
[----:B------:R-:W-:Y:S05]  /*5fe0*/  BSYNC B1 ;  /* 0x0000000000017941 */ /* 0x000fea0003800000 */
.L_x_54:
        /* <DEDUP_REMOVED lines=12> */
.L_x_57:
[----:B------:R-:W-:Y:S05]  /*60b0*/  BSYNC B1 ;  /* 0x0000000000017941 */ /* 0x000fea0003800000 */
.L_x_56:
        /* <DEDUP_REMOVED lines=12> */
.L_x_59:
[----:B------:R-:W-:Y:S05]  /*6180*/  BSYNC B1 ;  /* 0x0000000000017941 */ /* 0x000fea0003800000 */
.L_x_58:
        /* <DEDUP_REMOVED lines=12> */
.L_x_61:
[----:B------:R-:W-:Y:S05]  /*6250*/  BSYNC B1 ;  /* 0x0000000000017941 */ /* 0x000fea0003800000 */
.L_x_60:
        /* <DEDUP_REMOVED lines=12> */
.L_x_63:
[----:B------:R-:W-:Y:S05]  /*6320*/  BSYNC B1 ;  /* 0x0000000000017941 */ /* 0x000fea0003800000 */
.L_x_62:
        /* <DEDUP_REMOVED lines=12> */
.L_x_65:
[----:B------:R-:W-:Y:S05]  /*63f0*/  BSYNC B1 ;  /* 0x0000000000017941 */ /* 0x000fea0003800000 */
.L_x_64:
        /* <DEDUP_REMOVED lines=12> */
.L_x_67:
[----:B------:R-:W-:Y:S05]  /*64c0*/  BSYNC B1 ;  /* 0x0000000000017941 */ /* 0x000fea0003800000 */
.L_x_66:
        /* <DEDUP_REMOVED lines=12> */
.L_x_69:
[----:B------:R-:W-:Y:S05]  /*6590*/  BSYNC B1 ;  /* 0x0000000000017941 */ /* 0x000fea0003800000 */
.L_x_68:
        /* <DEDUP_REMOVED lines=12> */
.L_x_71:
[----:B------:R-:W-:Y:S05]  /*6660*/  BSYNC B1 ;  /* 0x0000000000017941 */ /* 0x000fea0003800000 */
.L_x_70:
        /* <DEDUP_REMOVED lines=12> */
.L_x_73:
[----:B------:R-:W-:Y:S05]  /*6730*/  BSYNC B1 ;  /* 0x0000000000017941 */ /* 0x000fea0003800000 */
.L_x_72:
        /* <DEDUP_REMOVED lines=12> */
.L_x_75:
[----:B------:R-:W-:Y:S05]  /*6800*/  BSYNC B1 ;  /* 0x0000000000017941 */ /* 0x000fea0003800000 */
.L_x_74:
        /* <DEDUP_REMOVED lines=12> */
.L_x_77:
[----:B------:R-:W-:Y:S05]  /*68d0*/  BSYNC B1 ;  /* 0x0000000000017941 */ /* 0x000fea0003800000 */
.L_x_76:
        /* <DEDUP_REMOVED lines=12> */
.L_x_79:
[----:B------:R-:W-:Y:S05]  /*69a0*/  BSYNC B1 ;  /* 0x0000000000017941 */ /* 0x000fea0003800000 */
.L_x_78:
        /* <DEDUP_REMOVED lines=12> */
.L_x_81:
[----:B------:R-:W-:Y:S05]  /*6a70*/  BSYNC B1 ;  /* 0x0000000000017941 */ /* 0x000fea0003800000 */
.L_x_80:
        /* <DEDUP_REMOVED lines=12> */
.L_x_83:
[----:B------:R-:W-:Y:S05]  /*6b40*/  BSYNC B1 ;  /* 0x0000000000017941 */ /* 0x000fea0003800000 */
.L_x_82:
        /* <DEDUP_REMOVED lines=12> */
.L_x_85:
[----:B------:R-:W-:Y:S05]  /*6c10*/  BSYNC B1 ;  /* 0x0000000000017941 */ /* 0x000fea0003800000 */
.L_x_84:
        /* <DEDUP_REMOVED lines=12> */
.L_x_87:
[----:B------:R-:W-:Y:S05]  /*6ce0*/  BSYNC B1 ;  /* 0x0000000000017941 */ /* 0x000fea0003800000 */
.L_x_86:
        /* <DEDUP_REMOVED lines=12> */
.L_x_89:
[----:B------:R-:W-:Y:S05]  /*6db0*/  BSYNC B1 ;  /* 0x0000000000017941 */ /* 0x000fea0003800000 */
.L_x_88:
        /* <DEDUP_REMOVED lines=12> */
.L_x_91:
[----:B------:R-:W-:Y:S05]  /*6e80*/  BSYNC B1 ;  /* 0x0000000000017941 */ /* 0x000fea0003800000 */
.L_x_90:
        /* <DEDUP_REMOVED lines=12> */
.L_x_93:
[----:B------:R-:W-:Y:S05]  /*6f50*/  BSYNC B1 ;  /* 0x0000000000017941 */ /* 0x000fea0003800000 */
.L_x_92:
        /* <DEDUP_REMOVED lines=12> */
.L_x_95:
[----:B------:R-:W-:Y:S05]  /*7020*/  BSYNC B1 ;  /* 0x0000000000017941 */ /* 0x000fea0003800000 */
.L_x_94:
        /* <DEDUP_REMOVED lines=12> */
.L_x_97:
[----:B------:R-:W-:Y:S05]  /*70f0*/  BSYNC B1 ;  /* 0x0000000000017941 */ /* 0x000fea0003800000 */
.L_x_96:
        /* <DEDUP_REMOVED lines=12> */
.L_x_99:
[----:B------:R-:W-:Y:S05]  /*71c0*/  BSYNC B1 ;  /* 0x0000000000017941 */ /* 0x000fea0003800000 */
.L_x_98:
        /* <DEDUP_REMOVED lines=12> */
.L_x_101:
[----:B------:R-:W-:Y:S05]  /*7290*/  BSYNC B1 ;  /* 0x0000000000017941 */ /* 0x000fea0003800000 */
.L_x_100:
        /* <DEDUP_REMOVED lines=12> */
.L_x_103:
[----:B------:R-:W-:Y:S05]  /*7360*/  BSYNC B1 ;  /* 0x0000000000017941 */ /* 0x000fea0003800000 */
.L_x_102:
        /* <DEDUP_REMOVED lines=12> */
.L_x_105:
[----:B------:R-:W-:Y:S05]  /*7430*/  BSYNC B1 ;  /* 0x0000000000017941 */ /* 0x000fea0003800000 */
.L_x_104:
        /* <DEDUP_REMOVED lines=12> */
.L_x_107:
[----:B------:R-:W-:Y:S05]  /*7500*/  BSYNC B1 ;  /* 0x0000000000017941 */ /* 0x000fea0003800000 */
.L_x_106:
        /* <DEDUP_REMOVED lines=12> */
.L_x_109:
[----:B------:R-:W-:Y:S05]  /*75d0*/  BSYNC B1 ;  /* 0x0000000000017941 */ /* 0x000fea0003800000 */
.L_x_108:
        /* <DEDUP_REMOVED lines=12> */
.L_x_111:
[----:B------:R-:W-:Y:S05]  /*76a0*/  BSYNC B1 ;  /* 0x0000000000017941 */ /* 0x000fea0003800000 */
.L_x_110:
        /* <DEDUP_REMOVED lines=12> */
.L_x_113:
[----:B------:R-:W-:Y:S05]  /*7770*/  BSYNC B1 ;  /* 0x0000000000017941 */ /* 0x000fea0003800000 */
.L_x_112:
        /* <DEDUP_REMOVED lines=12> */
.L_x_115:
[----:B------:R-:W-:Y:S05]  /*7840*/  BSYNC B1 ;  /* 0x0000000000017941 */ /* 0x000fea0003800000 */
.L_x_114:
        /* <DEDUP_REMOVED lines=12> */
.L_x_117:
[----:B------:R-:W-:Y:S05]  /*7910*/  BSYNC B1 ;  /* 0x0000000000017941 */ /* 0x000fea0003800000 */
.L_x_116:
        /* <DEDUP_REMOVED lines=12> */
.L_x_119:
[----:B------:R-:W-:Y:S05]  /*79e0*/  BSYNC B1 ;  /* 0x0000000000017941 */ /* 0x000fea0003800000 */
.L_x_118:
        /* <DEDUP_REMOVED lines=12> */
.L_x_121:
[----:B------:R-:W-:Y:S05]  /*7ab0*/  BSYNC B1 ;  /* 0x0000000000017941 */ /* 0x000fea0003800000 */
.L_x_120:
        /* <DEDUP_REMOVED lines=12> */
.L_x_123:
[----:B------:R-:W-:Y:S05]  /*7b80*/  BSYNC B1 ;  /* 0x0000000000017941 */ /* 0x000fea0003800000 */
.L_x_122:
        /* <DEDUP_REMOVED lines=12> */
.L_x_125:
[----:B------:R-:W-:Y:S05]  /*7c50*/  BSYNC B1 ;  /* 0x0000000000017941 */ /* 0x000fea0003800000 */
.L_x_124:
        /* <DEDUP_REMOVED lines=12> */
.L_x_127:
[----:B------:R-:W-:Y:S05]  /*7d20*/  BSYNC B1 ;  /* 0x0000000000017941 */ /* 0x000fea0003800000 */
.L_x_126:
        /* <DEDUP_REMOVED lines=12> */
.L_x_129:
[----:B------:R-:W-:Y:S05]  /*7df0*/  BSYNC B1 ;  /* 0x0000000000017941 */ /* 0x000fea0003800000 */
.L_x_128:
        /* <DEDUP_REMOVED lines=12> */
.L_x_131:
[----:B------:R-:W-:Y:S05]  /*7ec0*/  BSYNC B1 ;  /* 0x0000000000017941 */ /* 0x000fea0003800000 */
.L_x_130:
        /* <DEDUP_REMOVED lines=12> */
.L_x_133:
[----:B------:R-:W-:Y:S05]  /*7f90*/  BSYNC B1 ;  /* 0x0000000000017941 */ /* 0x000fea0003800000 */
.L_x_132:
        /* <DEDUP_REMOVED lines=12> */
.L_x_135:
[----:B------:R-:W-:Y:S05]  /*8060*/  BSYNC B1 ;  /* 0x0000000000017941 */ /* 0x000fea0003800000 */
.L_x_134:
        /* <DEDUP_REMOVED lines=12> */
.L_x_137:
[----:B------:R-:W-:Y:S05]  /*8130*/  BSYNC B1 ;  /* 0x0000000000017941 */ /* 0x000fea0003800000 */
.L_x_136:
        /* <DEDUP_REMOVED lines=12> */
.L_x_139:
[----:B------:R-:W-:Y:S05]  /*8200*/  BSYNC B1 ;  /* 0x0000000000017941 */ /* 0x000fea0003800000 */
.L_x_138:
        /* <DEDUP_REMOVED lines=12> */
.L_x_141:
[----:B------:R-:W-:Y:S05]  /*82d0*/  BSYNC B1 ;  /* 0x0000000000017941 */ /* 0x000fea0003800000 */
.L_x_140:
        /* <DEDUP_REMOVED lines=12> */
.L_x_143:
[----:B------:R-:W-:Y:S05]  /*83a0*/  BSYNC B1 ;  /* 0x0000000000017941 */ /* 0x000fea0003800000 */
.L_x_142:
        /* <DEDUP_REMOVED lines=12> */
.L_x_145:
[----:B------:R-:W-:Y:S05]  /*8470*/  BSYNC B1 ;  /* 0x0000000000017941 */ /* 0x000fea0003800000 */
.L_x_144:
        /* <DEDUP_REMOVED lines=12> */
.L_x_147:
[----:B------:R-:W-:Y:S05]  /*8540*/  BSYNC B1 ;  /* 0x0000000000017941 */ /* 0x000fea0003800000 */
.L_x_146:
        /* <DEDUP_REMOVED lines=12> */
.L_x_149:
[----:B------:R-:W-:Y:S05]  /*8610*/  BSYNC B1 ;  /* 0x0000000000017941 */ /* 0x000fea0003800000 */
.L_x_148:
        /* <DEDUP_REMOVED lines=12> */
.L_x_151:
[----:B------:R-:W-:Y:S05]  /*86e0*/  BSYNC B1 ;  /* 0x0000000000017941 */ /* 0x000fea0003800000 */
.L_x_150:
        /* <DEDUP_REMOVED lines=12> */
.L_x_153:
[----:B------:R-:W-:Y:S05]  /*87b0*/  BSYNC B1 ;  /* 0x0000000000017941 */ /* 0x000fea0003800000 */
.L_x_152:
        /* <DEDUP_REMOVED lines=12> */
.L_x_155:
[----:B------:R-:W-:Y:S05]  /*8880*/  BSYNC B1 ;  /* 0x0000000000017941 */ /* 0x000fea0003800000 */
.L_x_154:
        /* <DEDUP_REMOVED lines=12> */
.L_x_157:
[----:B------:R-:W-:Y:S05]  /*8950*/  BSYNC B1 ;  /* 0x0000000000017941 */ /* 0x000fea0003800000 */
.L_x_156:
[----:B-----5:R-:W-:Y:S01]  /*8960*/  LOP3.LUT R44, R44, 0xff, RZ, 0xc0, !PT ;  /* 0x000000ff2c2c7812 */ /* 0x020fe200078ec0ff */
[----:B------:R-:W-:Y:S01]  /*8970*/  BSSY B1, `(.L_x_158) ;  /* 0x000000b000017945 */ /* 0x000fe20003800000 */
[----:B------:R-:W-:Y:S02]  /*8980*/  ISETP.LT.OR P2, PT, R41, 0x79, !P1 ;  /* 0x000000792900780c */ /* 0x000fe40004f41670 */
[----:B------:R-:W-:Y:S02]  /*8990*/  F2FP.F16.E5M2.UNPACK_B R44, R44 ;  /* 0x0000002cff2c723e */ /* 0x000fe400020004ff */
[----:B0--3--:R-:W-:-:S03]  /*89a0*/  PRMT R32, RZ, 0x7610, R32 ;  /* 0x00007610ff207816 */ /* 0x009fc60000000020 */
[----:B------:R-:W-:-:S05]  /*89b0*/  HADD2.F32 R44, -RZ, R44.H0_H0 ;  /* 0x2000002cff2c7230 */ /* 0x000fca0000004100 */
[----:B------:R-:W-:-:S04]  /*89c0*/  FMUL R44, R44, UR21 ;  /* 0x000000152c2c7c20 */ /* 0x000fc80008400000 */
[----:B------:R-:W-:-:S05]  /*89d0*/  FFMA R44, R165, UR20, R44 ;  /* 0x00000014a52c7c23 */ /* 0x000fca000800002c */
[----:B------:R-:W-:-:S05]  /*89e0*/  F2FP.SATFINITE.E5M2.F32.PACK_AB_MERGE_C R33, RZ, R44, RZ ;  /* 0x0000002cff21723e */ /* 0x000fca00048060ff */
[----:B------:R0:W-:Y:S01]  /*89f0*/  @!P0 STG.E.U8 desc[UR14][R24.64+0x79], R33 ;  /* 0x0000792118008986 */ /* 0x0001e2000c10110e */
[----:B------:R-:W-:Y:S05]  /*8a00*/  @P2 BRA `(.L_x_159) ;  /* 0x0000000000042947 */ /* 0x000fea0003800000 */
[----:B------:R3:W5:Y:S02]  /*8a10*/  LDG.E.U8 R32, desc[UR14][R34.64+0x78] ;  /* 0x0000780e22207981 */ /* 0x000764000c1e1100 */
.L_x_159:
[----:B------:R-:W-:Y:S05]  /*8a20*/  BSYNC B1 ;  /* 0x0000000000017941 */ /* 0x000fea0003800000 */
.L_x_158:
[----:B-----5:R-:W-:Y:S01]  /*8a30*/  LOP3.LUT R32, R32, 0xff, RZ, 0xc0, !PT ;  /* 0x000000ff20207812 */ /* 0x020fe200078ec0ff */
[----:B------:R-:W-:Y:S01]  /*8a40*/  BSSY B1, `(.L_x_160) ;  /* 0x000000b000017945 */ /* 0x000fe20003800000 */
[----:B------:R-:W-:Y:S02]  /*8a50*/  ISETP.LT.OR P1, PT, R41, 0x7a, !P1 ;  /* 0x0000007a2900780c */ /* 0x000fe40004f21670 */
[----:B------:R-:W-:Y:S02]  /*8a60*/  F2FP.F16.E5M2.UNPACK_B R32, R32 ;  /* 0x00000020ff20723e */ /* 0x000fe400020004ff */
[----:B0-2---:R-:W-:-:S03]  /*8a70*/  PRMT R24, RZ, 0x7610, R24 ;  /* 0x00007610ff187816 */ /* 0x005fc60000000018 */
[----:B------:R-:W-:-:S05]  /*8a80*/  HADD2.F32 R32, -RZ, R32.H0_H0 ;  /* 0x20000020ff207230 */ /* 0x000fca0000004100 */
[----:B------:R-:W-:-:S04]  /*8a90*/  FMUL R25, R32, UR21 ;  /* 0x0000001520197c20 */ /* 0x000fc80008400000 */
[----:B------:R-:W-:-:S05]  /*8aa0*/  FFMA R25, R164, UR20, R25 ;  /* 0x00000014a4197c23 */ /* 0x000fca0008000019 */
[----:B------:R-:W-:-:S05]  /*8ab0*/  F2FP.SATFINITE.E5M2.F32.PACK_AB_MERGE_C R25, RZ, R25, RZ ;  /* 0x00000019ff19723e */ /* 0x000fca00048060ff */
[----:B------:R0:W-:Y:S01]  /*8ac0*/  @!P2 STG.E.U8 desc[UR14][R26.64+0x78], R25 ;  /* 0x000078191a00a986 */ /* 0x0001e2000c10110e */
[----:B------:R-:W-:Y:S05]  /*8ad0*/  @P1 BRA `(.L_x_161) ;  /* 0x0000000000041947 */ /* 0x000fea0003800000 */
[----:B------:R2:W5:Y:S02]  /*8ae0*/  LDG.E.U8 R24, desc[UR14][R34.64+0x79] ;  /* 0x0000790e22187981 */ /* 0x000564000c1e1100 */
.L_x_161:
[----:B------:R-:W-:Y:S05]  /*8af0*/  BSYNC B1 ;  /* 0x0000000000017941 */ /* 0x000fea0003800000 */
.L_x_160:
[----:B-----5:R-:W-:Y:S01]  /*8b00*/  LOP3.LUT R24, R24, 0xff, RZ, 0xc0, !PT ;  /* 0x000000ff18187812 */ /* 0x020fe200078ec0ff */
[----:B------:R-:W-:Y:S01]  /*8b10*/  BSSY B1, `(.L_x_162) ;  /* 0x0000013000017945 */ /* 0x000fe20003800000 */
[----:B------:R-:W-:Y:S02]  /*8b20*/  IADD3 R33, P0, R43, 0x80, RZ ;  /* 0x000000802b217810 */ /* 0x000fe40007f1e0ff */
[----:B------:R-:W-:-:S03]  /*8b30*/  F2FP.F16.E5M2.UNPACK_B R24, R24 ;  /* 0x00000018ff18723e */ /* 0x000fc600020004ff */
[----:B0-----:R-:W-:Y:S01]  /*8b40*/  IMAD.X R25, RZ, RZ, R39, P0 ;  /* 0x000000ffff197224 */ /* 0x001fe200000e0627 */
[----:B------:R-:W-:Y:S01]  /*8b50*/  ISETP.GE.AND P0, PT, R42, 0x81, PT ;  /* 0x000000812a00780c */ /* 0x000fe20003f06270 */
[----:B------:R-:W-:Y:S02]  /*8b60*/  HADD2.F32 R24, -RZ, R24.H0_H0 ;  /* 0x20000018ff187230 */ /* 0x000fe40000004100 */
[----:B--234-:R-:W-:Y:S01]  /*8b70*/  IMAD R34, R25, UR6, RZ ;  /* 0x0000000619227c24 */ /* 0x01cfe2000f8e02ff */
        /* <DEDUP_REMOVED lines=12> */
.L_x_163:
[----:B------:R-:W-:Y:S05]  /*8c40*/  BSYNC B1 ;  /* 0x0000000000017941 */ /* 0x000fea0003800000 */
.L_x_162:
[----:B-----5:R-:W-:Y:S01]  /*8c50*/  LOP3.LUT R32, R32, 0xff, RZ, 0xc0, !PT ;  /* 0x000000ff20207812 */ /* 0x020fe200078ec0ff */
[----:B------:R-:W-:Y:S01]  /*8c60*/  BSSY B1, `(.L_x_164) ;  /* 0x000000b000017945 */ /* 0x000fe20003800000 */
[----:B------:R-:W-:Y:S02]  /*8c70*/  ISETP.LT.OR P2, PT, R41, 0x2, !P0 ;  /* 0x000000022900780c */ /* 0x000fe40004741670 */
[----:B------:R-:W-:Y:S02]  /*8c80*/  F2FP.F16.E5M2.UNPACK_B R32, R32 ;  /* 0x00000020ff20723e */ /* 0x000fe400020004ff */
[----:B0-----:R-:W-:-:S03]  /*8c90*/  PRMT R26, RZ, 0x7610, R26 ;  /* 0x00007610ff1a7816 */ /* 0x001fc6000000001a */
[----:B------:R-:W-:-:S05]  /*8ca0*/  HADD2.F32 R32, -RZ, R32.H0_H0 ;  /* 0x20000020ff207230 */ /* 0x000fca0000004100 */
[----:B------:R-:W-:-:S04]  /*8cb0*/  FMUL R27, R32, UR21 ;  /* 0x00000015201b7c20 */ /* 0x000fc80008400000 */
[----:B------:R-:W-:-:S05]  /*8cc0*/  FFMA R27, R162, UR20, R27 ;  /* 0x00000014a21b7c23 */ /* 0x000fca000800001b */
[----:B------:R-:W-:-:S05]  /*8cd0*/  F2FP.SATFINITE.E5M2.F32.PACK_AB_MERGE_C R27, RZ, R27, RZ ;  /* 0x0000001bff1b723e */ /* 0x000fca00048060ff */
[----:B------:R0:W-:Y:S01]  /*8ce0*/  @!P3 STG.E.U8 desc[UR14][R28.64], R27 ;  /* 0x0000001b1c00b986 */ /* 0x0001e2000c10110e */
[----:B------:R-:W-:Y:S05]  /*8cf0*/  @P2 BRA `(.L_x_165) ;  /* 0x0000000000042947 */ /* 0x000fea0003800000 */
[----:B------:R3:W5:Y:S02]  /*8d00*/  LDG.E.U8 R26, desc[UR14][R24.64+0x1] ;  /* 0x0000010e181a7981 */ /* 0x000764000c1e1100 */
.L_x_165:
[----:B------:R-:W-:Y:S05]  /*8d10*/  BSYNC B1 ;  /* 0x0000000000017941 */ /* 0x000fea0003800000 */
.L_x_164:
[----:B-----5:R-:W-:Y:S01]  /*8d20*/  LOP3.LUT R26, R26, 0xff, RZ, 0xc0, !PT ;  /* 0x000000ff1a1a7812 */ /* 0x020fe200078ec0ff */
[----:B------:R-:W-:Y:S01]  /*8d30*/  BSSY B1, `(.L_x_166) ;  /* 0x0000013000017945 */ /* 0x000fe20003800000 */
[----:B------:R-:W-:Y:S02]  /*8d40*/  IADD3 R43, P1, R43, 0x88, RZ ;  /* 0x000000882b2b7810 */ /* 0x000fe40007f3e0ff */
[----:B------:R-:W-:Y:S02]  /*8d50*/  F2FP.F16.E5M2.UNPACK_B R26, R26 ;  /* 0x0000001aff1a723e */ /* 0x000fe400020004ff */
[----:B------:R-:W-:Y:S01]  /*8d60*/  PRMT R32, RZ, 0x7610, R32 ;  /* 0x00007610ff207816 */ /* 0x000fe20000000020 */
[----:B------:R-:W-:Y:S01]  /*8d70*/  IMAD.X R38, RZ, RZ, R39, P1 ;  /* 0x000000ffff267224 */ /* 0x000fe200008e0627 */
[----:B------:R-:W-:Y:S01]  /*8d80*/  ISETP.GE.AND P1, PT, R42, 0x89, PT ;  /* 0x000000892a00780c */ /* 0x000fe20003f26270 */
[----:B------:R-:W-:Y:S02]  /*8d90*/  HADD2.F32 R26, -RZ, R26.H0_H0 ;  /* 0x2000001aff1a7230 */ /* 0x000fe40000004100 */
[----:B------:R-:W-:Y:S01]  /*8da0*/  IMAD R38, R38, UR6, RZ ;  /* 0x0000000626267c24 */ /* 0x000fe2000f8e02ff */
[----:B------:R-:W-:Y:S01]  /*8db0*/  ISETP.LT.OR P5, PT, R41, 0x1, !P1 ;  /* 0x000000012900780c */ /* 0x000fe20004fa1670 */
[----:B------:R-:W-:-:S04]  /*8dc0*/  IMAD.WIDE.U32 R36, R43, UR6, R36 ;  /* 0x000000062b247c25 */ /* 0x000fc8000f8e0024 */
[----:B------:R-:W-:Y:S01]  /*8dd0*/  FMUL R26, R26, UR21 ;  /* 0x000000151a1a7c20 */ /* 0x000fe20008400000 */
[----:B------:R-:W-:-:S03]  /*8de0*/  IMAD R43, R43, UR7, R38 ;  /* 0x000000072b2b7c24 */ /* 0x000fc6000f8e0226 */
[----:B------:R-:W-:Y:S01]  /*8df0*/  FFMA R161, R161, UR20, R26 ;  /* 0x00000014a1a17c23 */ /* 0x000fe2000800001a */
[----:B------:R-:W-:-:S04]  /*8e00*/  IADD3 R26, P3, R36, UR10, RZ ;  /* 0x0000000a241a7c10 */ /* 0x000fc8000ff7e0ff */
[----:B------:R-:W-:Y:S02]  /*8e10*/  F2FP.SATFINITE.E5M2.F32.PACK_AB_MERGE_C R161, RZ, R161, RZ ;  /* 0x000000a1ffa1723e */ /* 0x000fe400048060ff */
[----:B0-----:R-:W-:-:S03]  /*8e20*/  IADD3.X R27, R37, UR11, R43, P3, !PT ;  /* 0x0000000b251b7c10 */ /* 0x001fc60009ffe42b */
[----:B------:R0:W-:Y:S01]  /*8e30*/  @!P2 STG.E.U8 desc[UR14][R28.64+0x1], R161 ;  /* 0x000001a11c00a986 */ /* 0x0001e2000c10110e */
[----:B------:R-:W-:Y:S05]  /*8e40*/  @P5 BRA `(.L_x_167) ;  /* 0x0000000000045947 */ /* 0x000fea0003800000 */
[----:B------:R4:W5:Y:S02]  /*8e50*/  LDG.E.U8 R32, desc[UR14][R26.64] ;  /* 0x0000000e1a207981 */ /* 0x000964000c1e1100 */
.L_x_167:
[----:B------:R-:W-:Y:S05]  /*8e60*/  BSYNC B1 ;  /* 0x0000000000017941 */ /* 0x000fea0003800000 */
.L_x_166:
        /* <DEDUP_REMOVED lines=12> */
.L_x_169:
[----:B------:R-:W-:Y:S05]  /*8f30*/  BSYNC B1 ;  /* 0x0000000000017941 */ /* 0x000fea0003800000 */
.L_x_168:
        /* <DEDUP_REMOVED lines=12> */
.L_x_171:
[----:B------:R-:W-:Y:S05]  /*9000*/  BSYNC B1 ;  /* 0x0000000000017941 */ /* 0x000fea0003800000 */
.L_x_170:
        /* <DEDUP_REMOVED lines=12> */
.L_x_173:
[----:B------:R-:W-:Y:S05]  /*90d0*/  BSYNC B1 ;  /* 0x0000000000017941 */ /* 0x000fea0003800000 */
.L_x_172:
        /* <DEDUP_REMOVED lines=12> */
.L_x_175:
[----:B------:R-:W-:Y:S05]  /*91a0*/  BSYNC B1 ;  /* 0x0000000000017941 */ /* 0x000fea0003800000 */
.L_x_174:
        /* <DEDUP_REMOVED lines=12> */
.L_x_177:
[----:B------:R-:W-:Y:S05]  /*9270*/  BSYNC B1 ;  /* 0x0000000000017941 */ /* 0x000fea0003800000 */
.L_x_176:
        /* <DEDUP_REMOVED lines=12> */
.L_x_179:
[----:B------:R-:W-:Y:S05]  /*9340*/  BSYNC B1 ;  /* 0x0000000000017941 */ /* 0x000fea0003800000 */
.L_x_178:
        /* <DEDUP_REMOVED lines=12> */
.L_x_181:
[----:B------:R-:W-:Y:S05]  /*9410*/  BSYNC B1 ;  /* 0x0000000000017941 */ /* 0x000fea0003800000 */
.L_x_180:
        /* <DEDUP_REMOVED lines=12> */
.L_x_183:
[----:B------:R-:W-:Y:S05]  /*94e0*/  BSYNC B1 ;  /* 0x0000000000017941 */ /* 0x000fea0003800000 */
.L_x_182:
        /* <DEDUP_REMOVED lines=12> */
.L_x_185:
[----:B------:R-:W-:Y:S05]  /*95b0*/  BSYNC B1 ;  /* 0x0000000000017941 */ /* 0x000fea0003800000 */
.L_x_184:
[----:B-----5:R-:W-:Y:S01]  /*95c0*/  LOP3.LUT R32, R32, 0xff, RZ, 0xc0, !PT ;  /* 0x000000ff20207812 */ /* 0x020fe200078ec0ff */
[----:B------:R-:W-:Y:S01]  /*95d0*/  BSSY B1, `(.L_x_186) ;  /* 0x000000b000017945 */ /* 0x000fe20003800000 */
[----:B------:R-:W-:Y:S02]  /*95e0*/  ISETP.LT.OR P3, PT, R41, 0x19, !P0 ;  /* 0x000000192900780c */ /* 0x000fe40004761670 */
[----:B------:R-:W-:-:S05]  /*95f0*/  F2FP.F16.E5M2.UNPACK_B R32, R32 ;  /* 0x00000020ff20723e */ /* 0x000fca00020004ff */
[----:B------:R-:W-:-:S05]  /*9600*/  HADD2.F32 R32, -RZ, R32.H0_H0 ;  /* 0x20000020ff207230 */ /* 0x000fca0000004100 */
[----:B------:R-:W-:-:S04]  /*9610*/  FMUL R32, R32, UR21 ;  /* 0x0000001520207c20 */ /* 0x000fc80008400000 */
[----:B------:R-:W-:Y:S01]  /*9620*/  FFMA R32, R23, UR20, R32 ;  /* 0x0000001417207c23 */ /* 0x000fe20008000020 */
[----:B------:R-:W-:-:S04]  /*9630*/  PRMT R23, RZ, 0x7610, R23 ;  /* 0x00007610ff177816 */ /* 0x000fc80000000017 */
[----:B0-----:R-:W-:-:S05]  /*9640*/  F2FP.SATFINITE.E5M2.F32.PACK_AB_MERGE_C R33, RZ, R32, RZ ;  /* 0x00000020ff21723e */ /* 0x001fca00048060ff */
[----:B------:R0:W-:Y:S01]  /*9650*/  @!P2 STG.E.U8 desc[UR14][R30.64+0x11], R33 ;  /* 0x000011211e00a986 */ /* 0x0001e2000c10110e */
[----:B------:R-:W-:Y:S05]  /*9660*/  @P3 BRA `(.L_x_187) ;  /* 0x0000000000043947 */ /* 0x000fea0003800000 */
[----:B------:R0:W5:Y:S02]  /*9670*/  LDG.E.U8 R23, desc[UR14][R24.64+0x18] ;  /* 0x0000180e18177981 */ /* 0x000164000c1e1100 */
.L_x_187:
[----:B------:R-:W-:Y:S05]  /*9680*/  BSYNC B1 ;  /* 0x0000000000017941 */ /* 0x000fea0003800000 */
.L_x_186:
        /* <DEDUP_REMOVED lines=8> */
[----:B------:R-:W-:-:S05]  /*9710*/  F2FP.SATFINITE.E5M2.F32.PACK_AB_MERGE_C R23, RZ, R23, RZ ;  /* 0x00000017ff17723e */ /* 0x000fca00048060ff */
[----:B------:R0:W-:Y:S01]  /*9720*/  @!P3 STG.E.U8 desc[UR14][R28.64+0x18], R23 ;  /* 0x000018171c00b986 */ /* 0x0001e2000c10110e */
[----:B------:R-:W-:Y:S05]  /*9730*/  @P2 BRA `(.L_x_189) ;  /* 0x0000000000042947 */ /* 0x000fea0003800000 */
[----:B------:R0:W5:Y:S02]  /*9740*/  LDG.E.U8 R22, desc[UR14][R24.64+0x19] ;  /* 0x0000190e18167981 */ /* 0x000164000c1e1100 */
.L_x_189:
[----:B------:R-:W-:Y:S05]  /*9750*/  BSYNC B1 ;  /* 0x0000000000017941 */ /* 0x000fea0003800000 */
.L_x_188:
        /* <DEDUP_REMOVED lines=12> */
.L_x_191:
[----:B------:R-:W-:Y:S05]  /*9820*/  BSYNC B1 ;  /* 0x0000000000017941 */ /* 0x000fea0003800000 */
.L_x_190:
        /* <DEDUP_REMOVED lines=12> */
.L_x_193:
[----:B------:R-:W-:Y:S05]  /*98f0*/  BSYNC B1 ;  /* 0x0000000000017941 */ /* 0x000fea0003800000 */
.L_x_192:
        /* <DEDUP_REMOVED lines=12> */
.L_x_195:
[----:B------:R-:W-:Y:S05]  /*99c0*/  BSYNC B1 ;  /* 0x0000000000017941 */ /* 0x000fea0003800000 */
.L_x_194:
        /* <DEDUP_REMOVED lines=12> */
.L_x_197:
[----:B------:R-:W-:Y:S05]  /*9a90*/  BSYNC B1 ;  /* 0x0000000000017941 */ /* 0x000fea0003800000 */
.L_x_196:
        /* <DEDUP_REMOVED lines=12> */
.L_x_199:
[----:B------:R-:W-:Y:S05]  /*9b60*/  BSYNC B1 ;  /* 0x0000000000017941 */ /* 0x000fea0003800000 */
.L_x_198:
        /* <DEDUP_REMOVED lines=12> */
.L_x_201:
[----:B------:R-:W-:Y:S05]  /*9c30*/  BSYNC B1 ;  /* 0x0000000000017941 */ /* 0x000fea0003800000 */
.L_x_200:
        /* <DEDUP_REMOVED lines=12> */
.L_x_203:
[----:B------:R-:W-:Y:S05]  /*9d00*/  BSYNC B1 ;  /* 0x0000000000017941 */ /* 0x000fea0003800000 */
.L_x_202:
        /* <DEDUP_REMOVED lines=12> */
.L_x_205:
[----:B------:R-:W-:Y:S05]  /*9dd0*/  BSYNC B1 ;  /* 0x0000000000017941 */ /* 0x000fea0003800000 */
.L_x_204:
        /* <DEDUP_REMOVED lines=12> */
.L_x_207:
[----:B------:R-:W-:Y:S05]  /*9ea0*/  BSYNC B1 ;  /* 0x0000000000017941 */ /* 0x000fea0003800000 */
.L_x_206:
        /* <DEDUP_REMOVED lines=12> */
.L_x_209:
[----:B------:R-:W-:Y:S05]  /*9f70*/  BSYNC B1 ;  /* 0x0000000000017941 */ /* 0x000fea0003800000 */
.L_x_208:
        /* <DEDUP_REMOVED lines=12> */
.L_x_211:
[----:B------:R-:W-:Y:S05]  /*a040*/  BSYNC B1 ;  /* 0x0000000000017941 */ /* 0x000fea0003800000 */
.L_x_210:
        /* <DEDUP_REMOVED lines=12> */
.L_x_213:
[----:B------:R-:W-:Y:S05]  /*a110*/  BSYNC B1 ;  /* 0x0000000000017941 */ /* 0x000fea0003800000 */
.L_x_212:
        /* <DEDUP_REMOVED lines=12> */
.L_x_215:
[----:B------:R-:W-:Y:S05]  /*a1e0*/  BSYNC B1 ;  /* 0x0000000000017941 */ /* 0x000fea0003800000 */
.L_x_214:
        /* <DEDUP_REMOVED lines=12> */
.L_x_217:
[----:B------:R-:W-:Y:S05]  /*a2b0*/  BSYNC B1 ;  /* 0x0000000000017941 */ /* 0x000fea0003800000 */
.L_x_216:
        /* <DEDUP_REMOVED lines=12> */
.L_x_219:
[----:B------:R-:W-:Y:S05]  /*a380*/  BSYNC B1 ;  /* 0x0000000000017941 */ /* 0x000fea0003800000 */
.L_x_218:
        /* <DEDUP_REMOVED lines=12> */
.L_x_221:
[----:B------:R-:W-:Y:S05]  /*a450*/  BSYNC B1 ;  /* 0x0000000000017941 */ /* 0x000fea0003800000 */
.L_x_220:
        /* <DEDUP_REMOVED lines=12> */
.L_x_223:
[----:B------:R-:W-:Y:S05]  /*a520*/  BSYNC B1 ;  /* 0x0000000000017941 */ /* 0x000fea0003800000 */
.L_x_222:
        /* <DEDUP_REMOVED lines=12> */
.L_x_225:
[----:B------:R-:W-:Y:S05]  /*a5f0*/  BSYNC B1 ;  /* 0x0000000000017941 */ /* 0x000fea0003800000 */
.L_x_224:
        /* <DEDUP_REMOVED lines=12> */
.L_x_227:
[----:B------:R-:W-:Y:S05]  /*a6c0*/  BSYNC B1 ;  /* 0x0000000000017941 */ /* 0x000fea0003800000 */
.L_x_226:
        /* <DEDUP_REMOVED lines=12> */
.L_x_229:
[----:B------:R-:W-:Y:S05]  /*a790*/  BSYNC B1 ;  /* 0x0000000000017941 */ /* 0x000fea0003800000 */
.L_x_228:
[----:B-----5:R-:W-:Y:S01]  /*a7a0*/  LOP3.LUT R2, R2, 0xff, RZ, 0xc0, !PT ;  /* 0x000000ff02027812 */ /* 0x020fe200078ec0ff */
[----:B------:R-:W-:Y:S01]  /*a7b0*/  BSSY B1, `(.L_x_230) ;  /* 0x000000b000017945 */ /* 0x000fe20003800000 */
[----:B------:R-:W-:Y:S02]  /*a7c0*/  ISETP.LT.OR P3, PT, R41, 0x41, !P1 ;  /* 0x000000412900780c */ /* 0x000fe40004f61670 */
[----:B------:R-:W-:-:S05]  /*a7d0*/  F2FP.F16.E5M2.UNPACK_B R2, R2 ;  /* 0x00000002ff02723e */ /* 0x000fca00020004ff */
[----:B------:R-:W-:-:S05]  /*a7e0*/  HADD2.F32 R2, -RZ, R2.H0_H0 ;  /* 0x20000002ff027230 */ /* 0x000fca0000004100 */
[----:B0-----:R-:W-:-:S04]  /*a7f0*/  FMUL R3, R2, UR21 ;  /* 0x0000001502037c20 */ /* 0x001fc80008400000 */
[----:B------:R-:W-:Y:S01]  /*a800*/  FFMA R3, R0, UR20, R3 ;  /* 0x0000001400037c23 */ /* 0x000fe20008000003 */
[----:B------:R-:W-:-:S04]  /*a810*/  PRMT R0, RZ, 0x7610, R0 ;  /* 0x00007610ff007816 */ /* 0x000fc80000000000 */
[----:B------:R-:W-:-:S05]  /*a820*/  F2FP.SATFINITE.E5M2.F32.PACK_AB_MERGE_C R3, RZ, R3, RZ ;  /* 0x00000003ff03723e */ /* 0x000fca00048060ff */
[----:B------:R0:W-:Y:S01]  /*a830*/  @!P2 STG.E.U8 desc[UR14][R28.64+0x41], R3 ;  /* 0x000041031c00a986 */ /* 0x0001e2000c10110e */
[----:B------:R-:W-:Y:S05]  /*a840*/  @P3 BRA `(.L_x_231) ;  /* 0x0000000000043947 */ /* 0x000fea0003800000 */
[----:B------:R0:W5:Y:S02]  /*a850*/  LDG.E.U8 R0, desc[UR14][R26.64+0x40] ;  /* 0x0000400e1a007981 */ /* 0x000164000c1e1100 */
.L_x_231:
[----:B------:R-:W-:Y:S05]  /*a860*/  BSYNC B1 ;  /* 0x0000000000017941 */ /* 0x000fea0003800000 */
.L_x_230:
[----:B------:R-:W2:Y:S01]  /*a870*/  LDL.LU R2, [R1] ;  /* 0x0000000001027983 */ /* 0x000ea20000300800 */
[----:B-----5:R-:W-:Y:S01]  /*a880*/  LOP3.LUT R0, R0, 0xff, RZ, 0xc0, !PT ;  /* 0x000000ff00007812 */ /* 0x020fe200078ec0ff */
[----:B------:R-:W-:Y:S01]  /*a890*/  BSSY B1, `(.L_x_232) ;  /* 0x000000b000017945 */ /* 0x000fe20003800000 */
[----:B------:R-:W-:Y:S02]  /*a8a0*/  ISETP.LT.OR P2, PT, R41, 0x42, !P1 ;  /* 0x000000422900780c */ /* 0x000fe40004f41670 */
[----:B------:R-:W-:-:S05]  /*a8b0*/  F2FP.F16.E5M2.UNPACK_B R0, R0 ;  /* 0x00000000ff00723e */ /* 0x000fca00020004ff */
[----:B------:R-:W-:-:S05]  /*a8c0*/  HADD2.F32 R0, -RZ, R0.H0_H0 ;  /* 0x20000000ff007230 */ /* 0x000fca0000004100 */
[----:B------:R-:W-:-:S04]  /*a8d0*/  FMUL R0, R0, UR21 ;  /* 0x0000001500007c20 */ /* 0x000fc80008400000 */
[----:B--2---:R-:W-:-:S05]  /*a8e0*/  FFMA R0, R2, UR20, R0 ;  /* 0x0000001402007c23 */ /* 0x004fca0008000000 */
[----:B0-----:R-:W-:Y:S02]  /*a8f0*/  F2FP.SATFINITE.E5M2.F32.PACK_AB_MERGE_C R3, RZ, R0, RZ ;  /* 0x00000000ff03723e */ /* 0x001fe400048060ff */
[----:B------:R-:W-:-:S03]  /*a900*/  PRMT R0, RZ, 0x7610, R0 ;  /* 0x00007610ff007816 */ /* 0x000fc60000000000 */
[----:B------:R0:W-:Y:S01]  /*a910*/  @!P3 STG.E.U8 desc[UR14][R30.64+0x40], R3 ;  /* 0x000040031e00b986 */ /* 0x0001e2000c10110e */
[----:B------:R-:W-:Y:S05]  /*a920*/  @P2 BRA `(.L_x_233) ;  /* 0x0000000000042947 */ /* 0x000fea0003800000 */
[----:B------:R2:W5:Y:S02]  /*a930*/  LDG.E.U8 R0, desc[UR14][R26.64+0x41] ;  /* 0x0000410e1a007981 */ /* 0x000564000c1e1100 */
.L_x_233:
[----:B------:R-:W-:Y:S05]  /*a940*/  BSYNC B1 ;  /* 0x0000000000017941 */ /* 0x000fea0003800000 */
.L_x_232:
[----:B------:R-:W3:Y:S01]  /*a950*/  LDL.LU R2, [R1+0x4] ;  /* 0x0000040001027983 */ /* 0x000ee20000300800 */
[----:B-----5:R-:W-:Y:S01]  /*a960*/  LOP3.LUT R0, R0, 0xff, RZ, 0xc0, !PT ;  /* 0x000000ff00007812 */ /* 0x020fe200078ec0ff */
[----:B------:R-:W-:Y:S01]  /*a970*/  BSSY B1, `(.L_x_234) ;  /* 0x000000b000017945 */ /* 0x000fe20003800000 */
[----:B------:R-:W-:Y:S02]  /*a980*/  ISETP.LT.OR P3, PT, R41, 0x49, !P0 ;  /* 0x000000492900780c */ /* 0x000fe40004761670 */
[----:B------:R-:W-:-:S05]  /*a990*/  F2FP.F16.E5M2.UNPACK_B R0, R0 ;  /* 0x00000000ff00723e */ /* 0x000fca00020004ff */
[----:B------:R-:W-:-:S05]  /*a9a0*/  HADD2.F32 R0, -RZ, R0.H0_H0 ;  /* 0x20000000ff007230 */ /* 0x000fca0000004100 */
[----:B------:R-:W-:-:S04]  /*a9b0*/  FMUL R0, R0, UR21 ;  /* 0x0000001500007c20 */ /* 0x000fc80008400000 */
[----:B---3--:R-:W-:-:S05]  /*a9c0*/  FFMA R0, R2, UR20, R0 ;  /* 0x0000001402007c23 */ /* 0x008fca0008000000 */
[----:B0-----:R-:W-:Y:S02]  /*a9d0*/  F2FP.SATFINITE.E5M2.F32.PACK_AB_MERGE_C R3, RZ, R0, RZ ;  /* 0x00000000ff03723e */ /* 0x001fe400048060ff */
[----:B------:R-:W-:-:S03]  /*a9e0*/  PRMT R0, RZ, 0x7610, R0 ;  /* 0x00007610ff007816 */ /* 0x000fc60000000000 */
[----:B------:R0:W-:Y:S01]  /*a9f0*/  @!P2 STG.E.U8 desc[UR14][R30.64+0x41], R3 ;  /* 0x000041031e00a986 */ /* 0x0001e2000c10110e */
[----:B------:R-:W-:Y:S05]  /*aa00*/  @P3 BRA `(.L_x_235) ;  /* 0x0000000000043947 */ /* 0x000fea0003800000 */
[----:B------:R3:W5:Y:S02]  /*aa10*/  LDG.E.U8 R0, desc[UR14][R24.64+0x48] ;  /* 0x0000480e18007981 */ /* 0x000764000c1e1100 */
.L_x_235:
[----:B------:R-:W-:Y:S05]  /*aa20*/  BSYNC B1 ;  /* 0x0000000000017941 */ /* 0x000fea0003800000 */
.L_x_234:
[----:B------:R-:W2:Y:S01]  /*aa30*/  LDL.LU R2, [R1+0x8] ;  /* 0x0000080001027983 */ /* 0x000ea20000300800 */
        /* <DEDUP_REMOVED lines=12> */
.L_x_237:
[----:B------:R-:W-:Y:S05]  /*ab00*/  BSYNC B1 ;  /* 0x0000000000017941 */ /* 0x000fea0003800000 */
.L_x_236:
        /* <DEDUP_REMOVED lines=13> */
.L_x_239:
[----:B------:R-:W-:Y:S05]  /*abe0*/  BSYNC B1 ;  /* 0x0000000000017941 */ /* 0x000fea0003800000 */
.L_x_238:
        /* <DEDUP_REMOVED lines=13> */
.L_x_241:
[----:B------:R-:W-:Y:S05]  /*acc0*/  BSYNC B1 ;  /* 0x0000000000017941 */ /* 0x000fea0003800000 */
.L_x_240:
        /* <DEDUP_REMOVED lines=13> */
.L_x_243:
[----:B------:R-:W-:Y:S05]  /*ada0*/  BSYNC B1 ;  /* 0x0000000000017941 */ /* 0x000fea0003800000 */
.L_x_242:
        /* <DEDUP_REMOVED lines=13> */
.L_x_245:
[----:B------:R-:W-:Y:S05]  /*ae80*/  BSYNC B1 ;  /* 0x0000000000017941 */ /* 0x000fea0003800000 */
.L_x_244:
        /* <DEDUP_REMOVED lines=13> */
.L_x_247:
[----:B------:R-:W-:Y:S05]  /*af60*/  BSYNC B1 ;  /* 0x0000000000017941 */ /* 0x000fea0003800000 */
.L_x_246:
        /* <DEDUP_REMOVED lines=13> */
.L_x_249:
[----:B------:R-:W-:Y:S05]  /*b040*/  BSYNC B1 ;  /* 0x0000000000017941 */ /* 0x000fea0003800000 */
.L_x_248:
        /* <DEDUP_REMOVED lines=13> */
.L_x_251:
[----:B------:R-:W-:Y:S05]  /*b120*/  BSYNC B1 ;  /* 0x0000000000017941 */ /* 0x000fea0003800000 */
.L_x_250:
        /* <DEDUP_REMOVED lines=13> */
.L_x_253:
[----:B------:R-:W-:Y:S05]  /*b200*/  BSYNC B1 ;  /* 0x0000000000017941 */ /* 0x000fea0003800000 */
.L_x_252:
        /* <DEDUP_REMOVED lines=13> */
.L_x_255:
[----:B------:R-:W-:Y:S05]  /*b2e0*/  BSYNC B1 ;  /* 0x0000000000017941 */ /* 0x000fea0003800000 */
.L_x_254:
        /* <DEDUP_REMOVED lines=13> */
.L_x_257:
[----:B------:R-:W-:Y:S05]  /*b3c0*/  BSYNC B1 ;  /* 0x0000000000017941 */ /* 0x000fea0003800000 */
.L_x_256:
        /* <DEDUP_REMOVED lines=13> */
.L_x_259:
[----:B------:R-:W-:Y:S05]  /*b4a0*/  BSYNC B1 ;  /* 0x0000000000017941 */ /* 0x000fea0003800000 */
.L_x_258:
        /* <DEDUP_REMOVED lines=13> */
.L_x_261:
[----:B------:R-:W-:Y:S05]  /*b580*/  BSYNC B1 ;  /* 0x0000000000017941 */ /* 0x000fea0003800000 */
.L_x_260:
        /* <DEDUP_REMOVED lines=13> */
.L_x_263:
[----:B------:R-:W-:Y:S05]  /*b660*/  BSYNC B1 ;  /* 0x0000000000017941 */ /* 0x000fea0003800000 */
.L_x_262:
        /* <DEDUP_REMOVED lines=13> */
.L_x_265:
[----:B------:R-:W-:Y:S05]  /*b740*/  BSYNC B1 ;  /* 0x0000000000017941 */ /* 0x000fea0003800000 */
.L_x_264:
        /* <DEDUP_REMOVED lines=13> */
.L_x_267:
[----:B------:R-:W-:Y:S05]  /*b820*/  BSYNC B1 ;  /* 0x0000000000017941 */ /* 0x000fea0003800000 */
.L_x_266:
        /* <DEDUP_REMOVED lines=13> */
.L_x_269:
[----:B------:R-:W-:Y:S05]  /*b900*/  BSYNC B1 ;  /* 0x0000000000017941 */ /* 0x000fea0003800000 */
.L_x_268:
        /* <DEDUP_REMOVED lines=13> */
.L_x_271:
[----:B------:R-:W-:Y:S05]  /*b9e0*/  BSYNC B1 ;  /* 0x0000000000017941 */ /* 0x000fea0003800000 */
.L_x_270:
        /* <DEDUP_REMOVED lines=13> */
.L_x_273:
[----:B------:R-:W-:Y:S05]  /*bac0*/  BSYNC B1 ;  /* 0x0000000000017941 */ /* 0x000fea0003800000 */
.L_x_272:
        /* <DEDUP_REMOVED lines=13> */
.L_x_275:
[----:B------:R-:W-:Y:S05]  /*bba0*/  BSYNC B1 ;  /* 0x0000000000017941 */ /* 0x000fea0003800000 */
.L_x_274:
        /* <DEDUP_REMOVED lines=13> */
.L_x_277:
[----:B------:R-:W-:Y:S05]  /*bc80*/  BSYNC B1 ;  /* 0x0000000000017941 */ /* 0x000fea0003800000 */
.L_x_276:
        /* <DEDUP_REMOVED lines=13> */
.L_x_279:
[----:B------:R-:W-:Y:S05]  /*bd60*/  BSYNC B1 ;  /* 0x0000000000017941 */ /* 0x000fea0003800000 */
.L_x_278:
        /* <DEDUP_REMOVED lines=13> */
.L_x_281:
[----:B------:R-:W-:Y:S05]  /*be40*/  BSYNC B1 ;  /* 0x0000000000017941 */ /* 0x000fea0003800000 */
.L_x_280:
        /* <DEDUP_REMOVED lines=13> */
.L_x_283:
[----:B------:R-:W-:Y:S05]  /*bf20*/  BSYNC B1 ;  /* 0x0000000000017941 */ /* 0x000fea0003800000 */
.L_x_282:
        /* <DEDUP_REMOVED lines=13> */
.L_x_285:
[----:B------:R-:W-:Y:S05]  /*c000*/  BSYNC B1 ;  /* 0x0000000000017941 */ /* 0x000fea0003800000 */
.L_x_284:
        /* <DEDUP_REMOVED lines=13> */
.L_x_287:
[----:B------:R-:W-:Y:S05]  /*c0e0*/  BSYNC B1 ;  /* 0x0000000000017941 */ /* 0x000fea0003800000 */
.L_x_286:
        /* <DEDUP_REMOVED lines=13> */
.L_x_289:
[----:B------:R-:W-:Y:S05]  /*c1c0*/  BSYNC B1 ;  /* 0x0000000000017941 */ /* 0x000fea0003800000 */
.L_x_288:
[----:B------:R-:W-:Y:S05]  /*c1d0*/  @P1 BRA `(.L_x_290) ;  /* 0x0000002000ac1947 */ /* 0x000fea0003800000 */
[----:B------:R-:W2:Y:S01]  /*c1e0*/  LDL.LU R2, [R1+0x74] ;  /* 0x0000740001027983 */ /* 0x000ea20000300800 */
[----:B-----5:R-:W-:-:S04]  /*c1f0*/  LOP3.LUT R0, R0, 0xff, RZ, 0xc0, !PT ;  /* 0x000000ff00007812 */ /* 0x020fc800078ec0ff */
[----:B------:R-:W-:-:S05]  /*c200*/  F2FP.F16.E5M2.UNPACK_B R0, R0 ;  /* 0x00000000ff00723e */ /* 0x000fca00020004ff */
[----:B------:R-:W-:-:S05]  /*c210*/  HADD2.F32 R0, -RZ, R0.H0_H0 ;  /* 0x20000000ff007230 */ /* 0x000fca0000004100 */
[----:B------:R-:W-:-:S04]  /*c220*/  FMUL R0, R0, UR21 ;  /* 0x0000001500007c20 */ /* 0x000fc80008400000 */
[----:B--2---:R-:W-:-:S05]  /*c230*/  FFMA R0, R2, UR20, R0 ;  /* 0x0000001402007c23 */ /* 0x004fca0008000000 */
[----:B0-----:R-:W-:-:S05]  /*c240*/  F2FP.SATFINITE.E5M2.F32.PACK_AB_MERGE_C R3, RZ, R0, RZ ;  /* 0x00000000ff03723e */ /* 0x001fca00048060ff */
[----:B------:R0:W-:Y:S01]  /*c250*/  STG.E.U8 desc[UR14][R30.64+0x79], R3 ;  /* 0x000079031e007986 */ /* 0x0001e2000c10110e */
[----:B------:R-:W-:Y:S05]  /*c260*/  BRA `(.L_x_290) ;  /* 0x0000002000887947 */ /* 0x000fea0003800000 */
.L_x_33:
[C---:B------:R-:W-:Y:S01]  /*c270*/  ISETP.GE.AND P3, PT, R42.reuse, 0x1, PT ;  /* 0x000000012a00780c */ /* 0x040fe20003f66270 */
[----:B------:R-:W2:Y:S01]  /*c280*/  LDL.LU R227, [R1+0x10] ;  /* 0x0000100001e37983 */ /* 0x000ea20000300800 */
[----:B------:R-:W-:Y:S01]  /*c290*/  ISETP.GE.AND P2, PT, R42, 0x9, PT ;  /* 0x000000092a00780c */ /* 0x000fe20003f46270 */
[----:B------:R-:W-:Y:S01]  /*c2a0*/  FMUL R225, R225, UR20 ;  /* 0x00000014e1e17c20 */ /* 0x000fe20008400000 */
[C---:B------:R-:W-:Y:S01]  /*c2b0*/  ISETP.LT.OR P0, PT, R41.reuse, 0x1, !P3 ;  /* 0x000000012900780c */ /* 0x040fe20005f01670 */
[----:B------:R-:W-:Y:S01]  /*c2c0*/  FMUL R226, R226, UR20 ;  /* 0x00000014e2e27c20 */ /* 0x000fe20008400000 */
[----:B------:R-:W-:Y:S01]  /*c2d0*/  ISETP.LT.OR P1, PT, R41, 0x2, !P3 ;  /* 0x000000022900780c */ /* 0x000fe20005f21670 */
[----:B------:R-:W-:Y:S01]  /*c2e0*/  FMUL R223, R223, UR20 ;  /* 0x00000014dfdf7c20 */ /* 0x000fe20008400000 */
[----:B------:R-:W-:Y:S01]  /*c2f0*/  ISETP.LT.OR P6, PT, R41, 0x2, !P2 ;  /* 0x000000022900780c */ /* 0x000fe200057c1670 */
[----:B------:R-:W-:Y:S01]  /*c300*/  FMUL R224, R224, UR20 ;  /* 0x00000014e0e07c20 */ /* 0x000fe20008400000 */
[----:B------:R-:W-:-:S02]  /*c310*/  F2FP.SATFINITE.E5M2.F32.PACK_AB_MERGE_C R33, RZ, R226, RZ ;  /* 0x000000e2ff21723e */ /* 0x000fc400048060ff */
[----:B------:R-:W-:Y:S01]  /*c320*/  F2FP.SATFINITE.E5M2.F32.PACK_AB_MERGE_C R225, RZ, R225, RZ ;  /* 0x000000e1ffe1723e */ /* 0x000fe200048060ff */
[----:B------:R-:W-:Y:S01]  /*c330*/  FMUL R222, R222, UR20 ;  /* 0x00000014dede7c20 */ /* 0x000fe20008400000 */
[----:B------:R-:W-:Y:S01]  /*c340*/  ISETP.LT.OR P5, PT, R41, 0x1, !P2 ;  /* 0x000000012900780c */ /* 0x000fe200057a1670 */
[----:B------:R-:W-:Y:S01]  /*c350*/  FMUL R221, R221, UR20 ;  /* 0x00000014dddd7c20 */ /* 0x000fe20008400000 */
[----:B------:R-:W-:Y:S01]  /*c360*/  F2FP.SATFINITE.E5M2.F32.PACK_AB_MERGE_C R223, RZ, R223, RZ ;  /* 0x000000dfffdf723e */ /* 0x000fe200048060ff */
[----:B------:R0:W-:Y:S01]  /*c370*/  @!P0 STG.E.U8 desc[UR14][R24.64], R33 ;  /* 0x0000002118008986 */ /* 0x0001e2000c10110e */
[----:B------:R-:W-:-:S03]  /*c380*/  ISETP.LT.OR P0, PT, R41, 0x9, !P3 ;  /* 0x000000092900780c */ /* 0x000fc60005f01670 */
[----:B------:R-:W-:Y:S01]  /*c390*/  @!P1 STG.E.U8 desc[UR14][R24.64+0x1], R225 ;  /* 0x000001e118009986 */ /* 0x000fe2000c10110e */
[----:B------:R-:W-:-:S03]  /*c3a0*/  ISETP.LT.OR P1, PT, R41, 0xa, !P3 ;  /* 0x0000000a2900780c */ /* 0x000fc60005f21670 */
[----:B------:R-:W-:Y:S01]  /*c3b0*/  @!P6 STG.E.U8 desc[UR14][R26.64+0x1], R223 ;  /* 0x000001df1a00e986 */ /* 0x000fe2000c10110e */
[----:B------:R-:W-:Y:S01]  /*c3c0*/  ISETP.LT.OR P6, PT, R41, 0xa, !P2 ;  /* 0x0000000a2900780c */ /* 0x000fe200057c1670 */
[----:B------:R-:W-:Y:S01]  /*c3d0*/  FMUL R219, R219, UR20 ;  /* 0x00000014dbdb7c20 */ /* 0x000fe20008400000 */
[----:B------:R-:W-:Y:S01]  /*c3e0*/  F2FP.SATFINITE.E5M2.F32.PACK_AB_MERGE_C R35, RZ, R224, RZ ;  /* 0x000000e0ff23723e */ /* 0x000fe200048060ff */
[----:B------:R-:W-:Y:S01]  /*c3f0*/  FMUL R220, R220, UR20 ;  /* 0x00000014dcdc7c20 */ /* 0x000fe20008400000 */
[----:B0-----:R-:W-:Y:S01]  /*c400*/  F2FP.SATFINITE.E5M2.F32.PACK_AB_MERGE_C R33, RZ, R222, RZ ;  /* 0x000000deff21723e */ /* 0x001fe200048060ff */
[----:B------:R-:W-:Y:S01]  /*c410*/  FMUL R218, R218, UR20 ;  /* 0x00000014dada7c20 */ /* 0x000fe20008400000 */
[----:B------:R-:W-:Y:S01]  /*c420*/  F2FP.SATFINITE.E5M2.F32.PACK_AB_MERGE_C R221, RZ, R221, RZ ;  /* 0x000000ddffdd723e */ /* 0x000fe200048060ff */
[----:B------:R0:W-:Y:S01]  /*c430*/  @!P5 STG.E.U8 desc[UR14][R26.64], R35 ;  /* 0x000000231a00d986 */ /* 0x0001e2000c10110e */
[C---:B------:R-:W-:Y:S02]  /*c440*/  ISETP.LT.OR P5, PT, R41.reuse, 0x9, !P2 ;  /* 0x000000092900780c */ /* 0x040fe400057a1670 */
        /* <DEDUP_REMOVED lines=8> */
[----:B0-----:R-:W-:Y:S01]  /*c4d0*/  F2FP.SATFINITE.E5M2.F32.PACK_AB_MERGE_C R35, RZ, R220, RZ ;  /* 0x000000dcff23723e */ /* 0x001fe200048060ff */
[----:B------:R-:W-:Y:S01]  /*c4e0*/  FMUL R215, R215, UR20 ;  /* 0x00000014d7d77c20 */ /* 0x000fe20008400000 */
[----:B------:R-:W4:Y:S01]  /*c4f0*/  LDL.LU R226, [R1+0xc] ;  /* 0x00000c0001e27983 */ /* 0x000f220000300800 */
[----:B---3--:R-:W-:Y:S02]  /*c500*/  F2FP.SATFINITE.E5M2.F32.PACK_AB_MERGE_C R33, RZ, R218, RZ ;  /* 0x000000daff21723e */ /* 0x008fe400048060ff */
[----:B------:R-:W-:Y:S01]  /*c510*/  F2FP.SATFINITE.E5M2.F32.PACK_AB_MERGE_C R217, RZ, R217, RZ ;  /* 0x000000d9ffd9723e */ /* 0x000fe200048060ff */
[----:B------:R0:W-:Y:S01]  /*c520*/  @!P5 STG.E.U8 desc[UR14][R26.64+0x8], R35 ;  /* 0x000008231a00d986 */ /* 0x0001e2000c10110e */
[----:B------:R-:W-:-:S02]  /*c530*/  ISETP.LT.OR P5, PT, R41, 0x11, !P2 ;  /* 0x000000112900780c */ /* 0x000fc400057a1670 */
[----:B------:R-:W-:Y:S01]  /*c540*/  F2FP.SATFINITE.E5M2.F32.PACK_AB_MERGE_C R215, RZ, R215, RZ ;  /* 0x000000d7ffd7723e */ /* 0x000fe200048060ff */
[----:B------:R-:W3:Y:S01]  /*c550*/  LDL.LU R224, [R1+0x8] ;  /* 0x0000080001e07983 */ /* 0x000ee20000300800 */
[----:B------:R-:W-:-:S03]  /*c560*/  FMUL R216, R216, UR20 ;  /* 0x00000014d8d87c20 */ /* 0x000fc60008400000 */
[----:B------:R-:W4:Y:S04]  /*c570*/  LDL.LU R225, [R1+0x4] ;  /* 0x0000040001e17983 */ /* 0x000f280000300800 */
[----:B------:R-:W3:Y:S01]  /*c580*/  LDL.LU R223, [R1] ;  /* 0x0000000001df7983 */ /* 0x000ee20000300800 */
[----:B0-----:R-:W-:Y:S01]  /*c590*/  F2FP.SATFINITE.E5M2.F32.PACK_AB_MERGE_C R35, RZ, R216, RZ ;  /* 0x000000d8ff23723e */ /* 0x001fe200048060ff */
[----:B------:R-:W-:Y:S01]  /*c5a0*/  FMUL R214, R214, UR20 ;  /* 0x00000014d6d67c20 */ /* 0x000fe20008400000 */
[----:B------:R-:W-:Y:S01]  /*c5b0*/  FMUL R213, R213, UR20 ;  /* 0x00000014d5d57c20 */ /* 0x000fe20008400000 */
[----:B------:R0:W-:Y:S01]  /*c5c0*/  @!P0 STG.E.U8 desc[UR14][R24.64+0x10], R33 ;  /* 0x0000102118008986 */ /* 0x0001e2000c10110e */
[----:B------:R-:W-:Y:S01]  /*c5d0*/  ISETP.LT.OR P0, PT, R41, 0x19, !P3 ;  /* 0x000000192900780c */ /* 0x000fe20005f01670 */
[----:B------:R-:W-:Y:S01]  /*c5e0*/  FMUL R211, R211, UR20 ;  /* 0x00000014d3d37c20 */ /* 0x000fe20008400000 */
[----:B------:R-:W-:Y:S01]  /*c5f0*/  FMUL R212, R212, UR20 ;  /* 0x00000014d4d47c20 */ /* 0x000fe20008400000 */
[----:B------:R-:W-:Y:S01]  /*c600*/  @!P1 STG.E.U8 desc[UR14][R24.64+0x11], R217 ;  /* 0x000011d918009986 */ /* 0x000fe2000c10110e */
[C---:B------:R-:W-:Y:S01]  /*c610*/  ISETP.LT.OR P1, PT, R41.reuse, 0x1a, !P3 ;  /* 0x0000001a2900780c */ /* 0x040fe20005f21670 */
[----:B------:R-:W-:Y:S01]  /*c620*/  FMUL R210, R210, UR20 ;  /* 0x00000014d2d27c20 */ /* 0x000fe20008400000 */
[----:B------:R-:W-:Y:S01]  /*c630*/  F2FP.SATFINITE.E5M2.F32.PACK_AB_MERGE_C R213, RZ, R213, RZ ;  /* 0x000000d5ffd5723e */ /* 0x000fe200048060ff */
[----:B------:R-:W-:Y:S01]  /*c640*/  @!P6 STG.E.U8 desc[UR14][R26.64+0x11], R215 ;  /* 0x000011d71a00e986 */ /* 0x000fe2000c10110e */
[----:B------:R-:W-:Y:S01]  /*c650*/  ISETP.LT.OR P6, PT, R41, 0x1a, !P2 ;  /* 0x0000001a2900780c */ /* 0x000fe200057c1670 */
[----:B------:R-:W-:Y:S01]  /*c660*/  FMUL R209, R209, UR20 ;  /* 0x00000014d1d17c20 */ /* 0x000fe20008400000 */
[----:B------:R-:W-:Y:S01]  /*c670*/  F2FP.SATFINITE.E5M2.F32.PACK_AB_MERGE_C R211, RZ, R211, RZ ;  /* 0x000000d3ffd3723e */ /* 0x000fe200048060ff */
[----:B------:R1:W-:Y:S01]  /*c680*/  @!P5 STG.E.U8 desc[UR14][R26.64+0x10], R35 ;  /* 0x000010231a00d986 */ /* 0x0003e2000c10110e */
[----:B0-----:R-:W-:Y:S01]  /*c690*/  F2FP.SATFINITE.E5M2.F32.PACK_AB_MERGE_C R33, RZ, R214, RZ ;  /* 0x000000d6ff21723e */ /* 0x001fe200048060ff */
[----:B------:R-:W-:Y:S01]  /*c6a0*/  FMUL R207, R207, UR20 ;  /* 0x00000014cfcf7c20 */ /* 0x000fe20008400000 */
[C---:B------:R-:W-:Y:S01]  /*c6b0*/  ISETP.LT.OR P5, PT, R41.reuse, 0x19, !P2 ;  /* 0x000000192900780c */ /* 0x040fe200057a1670 */
[----:B------:R-:W-:Y:S01]  /*c6c0*/  FMUL R208, R208, UR20 ;  /* 0x00000014d0d07c20 */ /* 0x000fe20008400000 */
[----:B------:R-:W-:Y:S01]  /*c6d0*/  F2FP.SATFINITE.E5M2.F32.PACK_AB_MERGE_C R209, RZ, R209, RZ ;  /* 0x000000d1ffd1723e */ /* 0x000fe200048060ff */
[----:B------:R0:W-:Y:S01]  /*c6e0*/  @!P0 STG.E.U8 desc[UR14][R24.64+0x18], R33 ;  /* 0x0000182118008986 */ /* 0x0001e2000c10110e */
[C---:B------:R-:W-:Y:S01]  /*c6f0*/  ISETP.LT.OR P0, PT, R41.reuse, 0x21, !P3 ;  /* 0x000000212900780c */ /* 0x040fe20005f01670 */
[----:B------:R-:W-:Y:S01]  /*c700*/  FMUL R206, R206, UR20 ;  /* 0x00000014cece7c20 */ /* 0x000fe20008400000 */
[----:B------:R-:W-:Y:S01]  /*c710*/  F2FP.SATFINITE.E5M2.F32.PACK_AB_MERGE_C R207, RZ, R207, RZ ;  /* 0x000000cfffcf723e */ /* 0x000fe200048060ff */
[----:B------:R-:W-:Y:S01]  /*c720*/  @!P1 STG.E.U8 desc[UR14][R24.64+0x19], R213 ;  /* 0x000019d518009986 */ /* 0x000fe2000c10110e */
[----:B------:R-:W-:Y:S01]  /*c730*/  ISETP.LT.OR P1, PT, R41, 0x22, !P3 ;  /* 0x000000222900780c */ /* 0x000fe20005f21670 */
[----:B------:R-:W-:Y:S01]  /*c740*/  FMUL R205, R205, UR20 ;  /* 0x00000014cdcd7c20 */ /* 0x000fe20008400000 */
[----:B-1----:R-:W-:Y:S01]  /*c750*/  F2FP.SATFINITE.E5M2.F32.PACK_AB_MERGE_C R35, RZ, R212, RZ ;  /* 0x000000d4ff23723e */ /* 0x002fe200048060ff */
        /* <DEDUP_REMOVED lines=11> */
[----:B------:R-:W-:Y:S01]  /*c810*/  ISETP.LT.OR P0, PT, R41, 0x29, !P3 ;  /* 0x000000292900780c */ /* 0x000fe20005f01670 */
[----:B------:R-:W-:Y:S01]  /*c820*/  FMUL R201, R201, UR20 ;  /* 0x00000014c9c97c20 */ /* 0x000fe20008400000 */
[----:B------:R-:W-:Y:S01]  /*c830*/  FMUL R199, R199, UR20 ;  /* 0x00000014c7c77c20 */ /* 0x000fe20008400000 */
[----:B------:R-:W-:Y:S01]  /*c840*/  @!P1 STG.E.U8 desc[UR14][R24.64+0x21], R209 ;  /* 0x000021d118009986 */ /* 0x000fe2000c10110e */
[C---:B------:R-:W-:Y:S01]  /*c850*/  ISETP.LT.OR P1, PT, R41.reuse, 0x2a, !P3 ;  /* 0x0000002a2900780c */ /* 0x040fe20005f21670 */
        /* <DEDUP_REMOVED lines=9> */
[----:B------:R-:W-:Y:S01]  /*c8f0*/  ISETP.LT.OR P5, PT, R41, 0x29, !P2 ;  /* 0x000000292900780c */ /* 0x000fe200057a1670 */
[----:B------:R-:W-:Y:S01]  /*c900*/  FMUL R195, R195, UR20 ;  /* 0x00000014c3c37c20 */ /* 0x000fe20008400000 */
[----:B------:R-:W-:Y:S01]  /*c910*/  F2FP.SATFINITE.E5M2.F32.PACK_AB_MERGE_C R199, RZ, R199, RZ ;  /* 0x000000c7ffc7723e */ /* 0x000fe200048060ff */
[----:B------:R0:W-:Y:S01]  /*c920*/  @!P0 STG.E.U8 desc[UR14][R24.64+0x28], R33 ;  /* 0x0000282118008986 */ /* 0x0001e2000c10110e */
[C---:B------:R-:W-:Y:S01]  /*c930*/  ISETP.LT.OR P0, PT, R41.reuse, 0x31, !P3 ;  /* 0x000000312900780c */ /* 0x040fe20005f01670 */
[----:B------:R-:W-:Y:S01]  /*c940*/  FMUL R196, R196, UR20 ;  /* 0x00000014c4c47c20 */ /* 0x000fe20008400000 */
[----:B------:R-:W-:Y:S01]  /*c950*/  F2FP.SATFINITE.E5M2.F32.PACK_AB_MERGE_C R197, RZ, R197, RZ ;  /* 0x000000c5ffc5723e */ /* 0x000fe200048060ff */
        /* <DEDUP_REMOVED lines=59> */
[C---:B------:R-:W-:Y:S01]  /*cd10*/  ISETP.LT.OR P6, PT, R41.reuse, 0x4a, !P2 ;  /* 0x0000004a2900780c */ /* 0x040fe200057c1670 */
        /* <DEDUP_REMOVED lines=57> */
[----:B------:R-:W-:Y:S01]  /*d0b0*/  ISETP.LT.OR P5, PT, R41, 0x61, !P3 ;  /* 0x000000612900780c */ /* 0x000fe20005fa1670 */
[----:B------:R-:W-:Y:S01]  /*d0c0*/  FMUL R161, R161, UR20 ;  /* 0x00000014a1a17c20 */ /* 0x000fe20008400000 */
[----:B0-----:R-:W-:Y:S01]  /*d0d0*/  F2FP.SATFINITE.E5M2.F32.PACK_AB_MERGE_C R33, RZ, R178, RZ ;  /* 0x000000b2ff21723e */ /* 0x001fe200048060ff */
[----:B------:R-:W-:Y:S01]  /*d0e0*/  FMUL R160, R160, UR20 ;  /* 0x00000014a0a07c20 */ /* 0x000fe20008400000 */
[----:B------:R-:W-:Y:S01]  /*d0f0*/  FMUL R159, R159, UR20 ;  /* 0x000000149f9f7c20 */ /* 0x000fe20008400000 */
[----:B------:R-:W-:Y:S01]  /*d100*/  FMUL R157, R157, UR20 ;  /* 0x000000149d9d7c20 */ /* 0x000fe20008400000 */
[----:B------:R-:W-:Y:S01]  /*d110*/  F2FP.SATFINITE.E5M2.F32.PACK_AB_MERGE_C R161, RZ, R161, RZ ;  /* 0x000000a1ffa1723e */ /* 0x000fe200048060ff */
[----:B------:R-:W-:Y:S01]  /*d120*/  FMUL R158, R158, UR20 ;  /* 0x000000149e9e7c20 */ /* 0x000fe20008400000 */
[----:B------:R-:W-:Y:S01]  /*d130*/  FMUL R156, R156, UR20 ;  /* 0x000000149c9c7c20 */ /* 0x000fe20008400000 */
[----:B------:R-:W-:Y:S01]  /*d140*/  @!P6 STG.E.U8 desc[UR14][R24.64+0x61], R177 ;  /* 0x000061b11800e986 */ /* 0x000fe2000c10110e */
[----:B------:R-:W-:Y:S01]  /*d150*/  ISETP.LT.OR P6, PT, R41, 0x69, !P3 ;  /* 0x000000692900780c */ /* 0x000fe20005fc1670 */
[----:B------:R-:W-:Y:S01]  /*d160*/  FMUL R155, R155, UR20 ;  /* 0x000000149b9b7c20 */ /* 0x000fe20008400000 */
[----:B-1----:R-:W-:Y:S01]  /*d170*/  F2FP.SATFINITE.E5M2.F32.PACK_AB_MERGE_C R35, RZ, R176, RZ ;  /* 0x000000b0ff23723e */ /* 0x002fe200048060ff */
[----:B------:R0:W-:Y:S01]  /*d180*/  @!P5 STG.E.U8 desc[UR14][R24.64+0x60], R33 ;  /* 0x000060211800d986 */ /* 0x0001e2000c10110e */
        /* <DEDUP_REMOVED lines=16> */
[----:B-1----:R-:W-:Y:S01]  /*d290*/  F2FP.SATFINITE.E5M2.F32.PACK_AB_MERGE_C R35, RZ, R170, RZ ;  /* 0x000000aaff23723e */ /* 0x002fe200048060ff */
[----:B------:R-:W-:Y:S01]  /*d2a0*/  @!P0 STG.E.U8 desc[UR14][R24.64+0x69], R173 ;  /* 0x000069ad18008986 */ /* 0x000fe2000c10110e */
        /* <DEDUP_REMOVED lines=12> */
[----:B------:R-:W-:Y:S01]  /*d370*/  ISETP.LT.OR P6, PT, R41, 0x79, !P3 ;  /* 0x000000792900780c */ /* 0x000fe20005fc1670 */
[----:B------:R-:W-:Y:S01]  /*d380*/  FMUL R17, R17, UR20 ;  /* 0x0000001411117c20 */ /* 0x000fe20008400000 */
[----:B------:R-:W-:Y:S01]  /*d390*/  ISETP.LT.OR P3, PT, R41, 0x7a, !P3 ;  /* 0x0000007a2900780c */ /* 0x000fe20005f61670 */
[----:B------:R-:W-:Y:S01]  /*d3a0*/  @!P0 STG.E.U8 desc[UR14][R24.64+0x71], R169 ;  /* 0x000071a918008986 */ /* 0x000fe2000c10110e */
[----:B0-----:R-:W-:Y:S01]  /*d3b0*/  F2FP.SATFINITE.E5M2.F32.PACK_AB_MERGE_C R33, RZ, R168, RZ ;  /* 0x000000a8ff21723e */ /* 0x001fe200048060ff */
[----:B------:R-:W-:Y:S01]  /*d3c0*/  FMUL R18, R18, UR20 ;  /* 0x0000001412127c20 */ /* 0x000fe20008400000 */
[----:B------:R-:W-:Y:S01]  /*d3d0*/  ISETP.GE.AND P0, PT, R42, 0x89, PT ;  /* 0x000000892a00780c */ /* 0x000fe20003f06270 */
[----:B------:R-:W-:Y:S01]  /*d3e0*/  FMUL R16, R16, UR20 ;  /* 0x0000001410107c20 */ /* 0x000fe20008400000 */
[----:B------:R-:W-:Y:S01]  /*d3f0*/  F2FP.SATFINITE.E5M2.F32.PACK_AB_MERGE_C R21, RZ, R21, RZ ;  /* 0x00000015ff15723e */ /* 0x000fe200048060ff */
[----:B------:R0:W-:Y:S01]  /*d400*/  @!P1 STG.E.U8 desc[UR14][R26.64+0x70], R33 ;  /* 0x000070211a009986 */ /* 0x0001e2000c10110e */
[----:B------:R-:W-:Y:S01]  /*d410*/  ISETP.GE.AND P1, PT, R42, 0x81, PT ;  /* 0x000000812a00780c */ /* 0x000fe20003f26270 */
[----:B------:R-:W-:Y:S01]  /*d420*/  FMUL R15, R15, UR20 ;  /* 0x000000140f0f7c20 */ /* 0x000fe20008400000 */
[----:B-1----:R-:W-:Y:S01]  /*d430*/  F2FP.SATFINITE.E5M2.F32.PACK_AB_MERGE_C R35, RZ, R166, RZ ;  /* 0x000000a6ff23723e */ /* 0x002fe200048060ff */
[----:B------:R-:W-:Y:S01]  /*d440*/  @!P5 STG.E.U8 desc[UR14][R26.64+0x71], R167 ;  /* 0x000071a71a00d986 */ /* 0x000fe2000c10110e */
[----:B------:R-:W-:Y:S01]  /*d450*/  ISETP.LT.OR P5, PT, R41, 0x79, !P2 ;  /* 0x000000792900780c */ /* 0x000fe200057a1670 */
[----:B------:R-:W-:Y:S01]  /*d460*/  FMUL R13, R13, UR20 ;  /* 0x000000140d0d7c20 */ /* 0x000fe20008400000 */
[C---:B------:R-:W-:Y:S01]  /*d470*/  ISETP.LT.OR P2, PT, R41.reuse, 0x7a, !P2 ;  /* 0x0000007a2900780c */ /* 0x040fe20005741670 */
        /* <DEDUP_REMOVED lines=9> */
[----:B------:R-:W-:Y:S01]  /*d510*/  F2FP.SATFINITE.E5M2.F32.PACK_AB_MERGE_C R17, RZ, R17, RZ ;  /* 0x00000011ff11723e */ /* 0x000fe200048060ff */
[----:B------:R-:W-:Y:S01]  /*d520*/  @!P5 STG.E.U8 desc[UR14][R26.64+0x78], R37 ;  /* 0x000078251a00d986 */ /* 0x000fe2000c10110e */
[----:B------:R-:W-:Y:S01]  /*d530*/  ISETP.LT.OR P5, PT, R41, 0x1, !P0 ;  /* 0x000000012900780c */ /* 0x000fe200047a1670 */
[----:B------:R-:W-:Y:S01]  /*d540*/  FMUL R9, R9, UR20 ;  /* 0x0000001409097c20 */ /* 0x000fe20008400000 */
[----:B------:R-:W-:Y:S01]  /*d550*/  F2FP.SATFINITE.E5M2.F32.PACK_AB_MERGE_C R15, RZ, R15, RZ ;  /* 0x0000000fff0f723e */ /* 0x000fe200048060ff */
[----:B------:R0:W-:Y:S01]  /*d560*/  @!P2 STG.E.U8 desc[UR14][R26.64+0x79], R163 ;  /* 0x000079a31a00a986 */ /* 0x0001e2000c10110e */
[C---:B------:R-:W-:Y:S01]  /*d570*/  ISETP.LT.OR P2, PT, R41.reuse, 0xa, !P1 ;  /* 0x0000000a2900780c */ /* 0x040fe20004f41670 */
        /* <DEDUP_REMOVED lines=9> */
[----:B------:R-:W-:Y:S01]  /*d610*/  F2FP.SATFINITE.E5M2.F32.PACK_AB_MERGE_C R11, RZ, R11, RZ ;  /* 0x0000000bff0b723e */ /* 0x000fe200048060ff */
[----:B------:R2:W-:Y:S01]  /*d620*/  @!P5 STG.E.U8 desc[UR14][R30.64], R33 ;  /* 0x000000211e00d986 */ /* 0x0005e2000c10110e */
[----:B------:R-:W-:Y:S01]  /*d630*/  ISETP.LT.OR P5, PT, R41, 0x9, !P0 ;  /* 0x000000092900780c */ /* 0x000fe200047a1670 */
[----:B------:R-:W-:Y:S01]  /*d640*/  FMUL R5, R5, UR20 ;  /* 0x0000001405057c20 */ /* 0x000fe20008400000 */
[----:B0-----:R-:W-:Y:S01]  /*d650*/  F2FP.SATFINITE.E5M2.F32.PACK_AB_MERGE_C R27, RZ, R156, RZ ;  /* 0x0000009cff1b723e */ /* 0x001fe200048060ff */
[----:B-----5:R-:W-:Y:S01]  /*d660*/  FMUL R0, R0, UR20 ;  /* 0x0000001400007c20 */ /* 0x020fe20008400000 */
[----:B------:R-:W-:Y:S01]  /*d670*/  F2FP.SATFINITE.E5M2.F32.PACK_AB_MERGE_C R9, RZ, R9, RZ ;  /* 0x00000009ff09723e */ /* 0x000fe200048060ff */
[----:B------:R-:W-:Y:S01]  /*d680*/  FMUL R6, R6, UR20 ;  /* 0x0000001406067c20 */ /* 0x000fe20008400000 */
[----:B------:R-:W-:Y:S01]  /*d690*/  F2FP.SATFINITE.E5M2.F32.PACK_AB_MERGE_C R7, RZ, R7, RZ ;  /* 0x00000007ff07723e */ /* 0x000fe200048060ff */
[----:B------:R-:W4:Y:S01]  /*d6a0*/  LDL.LU R221, [R1+0x14] ;  /* 0x0000140001dd7983 */ /* 0x000f220000300800 */
[----:B-1----:R-:W-:Y:S01]  /*d6b0*/  F2FP.SATFINITE.E5M2.F32.PACK_AB_MERGE_C R25, RZ, R158, RZ ;  /* 0x0000009eff19723e */ /* 0x002fe200048060ff */
[----:B------:R-:W-:Y:S01]  /*d6c0*/  FMUL R2, R2, UR20 ;  /* 0x0000001402027c20 */ /* 0x000fe20008400000 */
[----:B------:R-:W-:Y:S01]  /*d6d0*/  F2FP.SATFINITE.E5M2.F32.PACK_AB_MERGE_C R5, RZ, R5, RZ ;  /* 0x00000005ff05723e */ /* 0x000fe200048060ff */
[----:B------:R-:W-:Y:S01]  /*d6e0*/  @!P6 STG.E.U8 desc[UR14][R30.64+0x1], R159 ;  /* 0x0000019f1e00e986 */ /* 0x000fe2000c10110e */
[----:B------:R-:W-:Y:S01]  /*d6f0*/  ISETP.LT.OR P6, PT, R41, 0xa, !P0 ;  /* 0x0000000a2900780c */ /* 0x000fe200047c1670 */
[----:B------:R-:W-:Y:S01]  /*d700*/  FMUL R3, R3, UR20 ;  /* 0x0000001403037c20 */ /* 0x000fe20008400000 */
[----:B--2---:R-:W-:Y:S01]  /*d710*/  F2FP.SATFINITE.E5M2.F32.PACK_AB_MERGE_C R33, RZ, R152, RZ ;  /* 0x00000098ff21723e */ /* 0x004fe200048060ff */
[----:B------:R-:W-:Y:S01]  /*d720*/  @!P2 STG.E.U8 desc[UR14][R28.64+0x9], R157 ;  /* 0x0000099d1c00a986 */ /* 0x000fe2000c10110e */
[----:B------:R-:W-:Y:S01]  /*d730*/  ISETP.LT.OR P2, PT, R41, 0x12, !P1 ;  /* 0x000000122900780c */ /* 0x000fe20004f41670 */
[----:B------:R-:W-:-:S02]  /*d740*/  FMUL R4, R4, UR20 ;  /* 0x0000001404047c20 */ /* 0x000fc40008400000 */
[----:B------:R0:W-:Y:S01]  /*d750*/  @!P3 STG.E.U8 desc[UR14][R28.64+0x8], R25 ;  /* 0x000008191c00b986 */ /* 0x0001e2000c10110e */
[----:B------:R-:W-:-:S03]  /*d760*/  ISETP.LT.OR P3, PT, R41, 0x11, !P1 ;  /* 0x000000112900780c */ /* 0x000fc60004f61670 */
[----:B------:R1:W-:Y:S01]  /*d770*/  @!P5 STG.E.U8 desc[UR14][R30.64+0x8], R27 ;  /* 0x0000081b1e00d986 */ /* 0x0003e2000c10110e */
[----:B------:R-:W-:-:S03]  /*d780*/  ISETP.LT.OR P5, PT, R41, 0x11, !P0 ;  /* 0x000000112900780c */ /* 0x000fc600047a1670 */
[----:B------:R-:W-:Y:S01]  /*d790*/  @!P6 STG.E.U8 desc[UR14][R30.64+0x9], R155 ;  /* 0x0000099b1e00e986 */ /* 0x000fe2000c10110e */
[----:B------:R-:W-:-:S03]  /*d7a0*/  ISETP.LT.OR P6, PT, R41, 0x12, !P0 ;  /* 0x000000122900780c */ /* 0x000fc600047c1670 */
[----:B------:R-:W-:Y:S01]  /*d7b0*/  @!P2 STG.E.U8 desc[UR14][R28.64+0x11], R153 ;  /* 0x000011991c00a986 */ /* 0x000fe2000c10110e */
[----:B------:R-:W-:Y:S02]  /*d7c0*/  ISETP.LT.OR P2, PT, R41, 0x1a, !P1 ;  /* 0x0000001a2900780c */ /* 0x000fe40004f41670 */
[----:B0-----:R-:W-:Y:S01]  /*d7d0*/  F2FP.SATFINITE.E5M2.F32.PACK_AB_MERGE_C R25, RZ, R154, RZ ;  /* 0x0000009aff19723e */ /* 0x001fe200048060ff */
[----:B------:R-:W2:Y:S01]  /*d7e0*/  LDL.LU R220, [R1+0x18] ;  /* 0x0000180001dc7983 */ /* 0x000ea20000300800 */
[----:B-1----:R-:W-:-:S03]  /*d7f0*/  F2FP.SATFINITE.E5M2.F32.PACK_AB_MERGE_C R27, RZ, R20, RZ ;  /* 0x00000014ff1b723e */ /* 0x002fc600048060ff */
[----:B------:R0:W-:Y:S01]  /*d800*/  @!P3 STG.E.U8 desc[UR14][R28.64+0x10], R25 ;  /* 0x000010191c00b986 */ /* 0x0001e2000c10110e */
[----:B------:R-:W-:-:S03]  /*d810*/  ISETP.LT.OR P3, PT, R41, 0x19, !P1 ;  /* 0x000000192900780c */ /* 0x000fc60004f61670 */
[----:B------:R-:W-:Y:S01]  /*d820*/  @!P5 STG.E.U8 desc[UR14][R30.64+0x10], R33 ;  /* 0x000010211e00d986 */ /* 0x000fe2000c10110e */
[----:B------:R-:W-:-:S03]  /*d830*/  ISETP.LT.OR P5, PT, R41, 0x19, !P0 ;  /* 0x000000192900780c */ /* 0x000fc600047a1670 */
[----:B------:R1:W-:Y:S01]  /*d840*/  @!P6 STG.E.U8 desc[UR14][R30.64+0x11], R23 ;  /* 0x000011171e00e986 */ /* 0x0003e2000c10110e */
[----:B------:R-:W-:-:S03]  /*d850*/  ISETP.LT.OR P6, PT, R41, 0x1a, !P0 ;  /* 0x0000001a2900780c */ /* 0x000fc600047c1670 */
[----:B------:R3:W-:Y:S01]  /*d860*/  @!P2 STG.E.U8 desc[UR14][R28.64+0x19], R21 ;  /* 0x000019151c00a986 */ /* 0x0007e2000c10110e */
[C---:B------:R-:W-:Y:S02]  /*d870*/  ISETP.LT.OR P2, PT, R41.reuse, 0x22, !P1 ;  /* 0x000000222900780c */ /* 0x040fe40004f41670 */
[----:B0-----:R-:W-:Y:S01]  /*d880*/  F2FP.SATFINITE.E5M2.F32.PACK_AB_MERGE_C R25, RZ, R22, RZ ;  /* 0x00000016ff19723e */ /* 0x001fe200048060ff */
[----:B------:R-:W2:Y:S04]  /*d890*/  LDL.LU R222, [R1+0x1c] ;  /* 0x00001c0001de7983 */ /* 0x000ea80000300800 */
[----:B------:R-:W-:Y:S01]  /*d8a0*/  @!P3 STG.E.U8 desc[UR14][R28.64+0x18], R25 ;  /* 0x000018191c00b986 */ /* 0x000fe2000c10110e */
[C---:B------:R-:W-:Y:S02]  /*d8b0*/  ISETP.LT.OR P3, PT, R41.reuse, 0x21, !P1 ;  /* 0x000000212900780c */ /* 0x040fe40004f61670 */
[----:B-1----:R-:W-:Y:S01]  /*d8c0*/  F2FP.SATFINITE.E5M2.F32.PACK_AB_MERGE_C R23, RZ, R18, RZ ;  /* 0x00000012ff17723e */ /* 0x002fe200048060ff */
[----:B------:R-:W-:Y:S01]  /*d8d0*/  @!P5 STG.E.U8 desc[UR14][R30.64+0x18], R27 ;  /* 0x0000181b1e00d986 */ /* 0x000fe2000c10110e */
[----:B------:R-:W-:-:S02]  /*d8e0*/  ISETP.LT.OR P5, PT, R41, 0x21, !P0 ;  /* 0x000000212900780c */ /* 0x000fc400047a1670 */
[----:B---3--:R-:W-:Y:S01]  /*d8f0*/  F2FP.SATFINITE.E5M2.F32.PACK_AB_MERGE_C R21, RZ, R16, RZ ;  /* 0x00000010ff15723e */ /* 0x008fe200048060ff */
[----:B------:R0:W-:Y:S01]  /*d900*/  @!P6 STG.E.U8 desc[UR14][R30.64+0x19], R19 ;  /* 0x000019131e00e986 */ /* 0x0001e2000c10110e */
[----:B------:R-:W-:-:S03]  /*d910*/  ISETP.LT.OR P6, PT, R41, 0x22, !P0 ;  /* 0x000000222900780c */ /* 0x000fc600047c1670 */
[----:B------:R1:W-:Y:S01]  /*d920*/  @!P2 STG.E.U8 desc[UR14][R28.64+0x21], R17 ;  /* 0x000021111c00a986 */ /* 0x0003e2000c10110e */
[----:B------:R-:W-:-:S03]  /*d930*/  ISETP.LT.OR P2, PT, R41, 0x2a, !P1 ;  /* 0x0000002a2900780c */ /* 0x000fc60004f41670 */
[----:B------:R-:W-:Y:S01]  /*d940*/  @!P3 STG.E.U8 desc[UR14][R28.64+0x20], R23 ;  /* 0x000020171c00b986 */ /* 0x000fe2000c10110e */
[----:B------:R-:W-:-:S03]  /*d950*/  ISETP.LT.OR P3, PT, R41, 0x29, !P1 ;  /* 0x000000292900780c */ /* 0x000fc60004f61670 */
[----:B------:R-:W-:Y:S01]  /*d960*/  @!P5 STG.E.U8 desc[UR14][R30.64+0x20], R21 ;  /* 0x000020151e00d986 */ /* 0x000fe2000c10110e */
[C---:B------:R-:W-:Y:S02]  /*d970*/  ISETP.LT.OR P5, PT, R41.reuse, 0x29, !P0 ;  /* 0x000000292900780c */ /* 0x040fe400047a1670 */
[----:B0-----:R-:W-:Y:S01]  /*d980*/  F2FP.SATFINITE.E5M2.F32.PACK_AB_MERGE_C R19, RZ, R14, RZ ;  /* 0x0000000eff13723e */ /* 0x001fe200048060ff */
[----:B------:R0:W-:Y:S01]  /*d990*/  @!P6 STG.E.U8 desc[UR14][R30.64+0x21], R15 ;  /* 0x0000210f1e00e986 */ /* 0x0001e2000c10110e */
[C---:B------:R-:W-:Y:S02]  /*d9a0*/  ISETP.LT.OR P6, PT, R41.reuse, 0x2a, !P0 ;  /* 0x0000002a2900780c */ /* 0x040fe400047c1670 */
[----:B-1----:R-:W-:Y:S01]  /*d9b0*/  F2FP.SATFINITE.E5M2.F32.PACK_AB_MERGE_C R17, RZ, R12, RZ ;  /* 0x0000000cff11723e */ /* 0x002fe200048060ff */
        /* <DEDUP_REMOVED lines=15> */
[----:B0-----:R-:W-:Y:S02]  /*dab0*/  F2FP.SATFINITE.E5M2.F32.PACK_AB_MERGE_C R11, RZ, R6, RZ ;  /* 0x00000006ff0b723e */ /* 0x001fe400048060ff */
[C---:B------:R-:W-:Y:S01]  /*dac0*/  ISETP.LT.OR P5, PT, R41.reuse, 0x39, !P0 ;  /* 0x000000392900780c */ /* 0x040fe200047a1670 */
[----:B------:R0:W-:Y:S01]  /*dad0*/  @!P6 STG.E.U8 desc[UR14][R30.64+0x31], R7 ;  /* 0x000031071e00e986 */ /* 0x0001e2000c10110e */
[----:B-1----:R-:W-:Y:S02]  /*dae0*/  F2FP.SATFINITE.E5M2.F32.PACK_AB_MERGE_C R9, RZ, R4, RZ ;  /* 0x00000004ff09723e */ /* 0x002fe400048060ff */
[----:B------:R-:W-:Y:S01]  /*daf0*/  ISETP.LT.OR P6, PT, R41, 0x3a, !P0 ;  /* 0x0000003a2900780c */ /* 0x000fe200047c1670 */
[----:B------:R1:W-:Y:S04]  /*db00*/  @!P2 STG.E.U8 desc[UR14][R28.64+0x39], R5 ;  /* 0x000039051c00a986 */ /* 0x0003e8000c10110e */
[----:B------:R3:W-:Y:S01]  /*db10*/  @!P3 STG.E.U8 desc[UR14][R28.64+0x38], R11 ;  /* 0x0000380b1c00b986 */ /* 0x0007e2000c10110e */
[----:B------:R-:W-:Y:S01]  /*db20*/  FMUL R4, R227, UR20 ;  /* 0x00000014e3047c20 */ /* 0x000fe20008400000 */
[----:B------:R-:W-:-:S02]  /*db30*/  ISETP.LT.OR P3, PT, R41, 0x41, !P1 ;  /* 0x000000412900780c */ /* 0x000fc40004f61670 */
[----:B0-----:R-:W-:Y:S02]  /*db40*/  F2FP.SATFINITE.E5M2.F32.PACK_AB_MERGE_C R7, RZ, R3, RZ ;  /* 0x00000003ff07723e */ /* 0x001fe400048060ff */
[----:B-1----:R-:W-:Y:S01]  /*db50*/  F2FP.SATFINITE.E5M2.F32.PACK_AB_MERGE_C R5, RZ, R0, RZ ;  /* 0x00000000ff05723e */ /* 0x002fe200048060ff */
[----:B------:R-:W-:Y:S01]  /*db60*/  FMUL R0, R223, UR20 ;  /* 0x00000014df007c20 */ /* 0x000fe20008400000 */
[----:B------:R-:W-:Y:S01]  /*db70*/  ISETP.LT.OR P2, PT, R41, 0x42, !P1 ;  /* 0x000000422900780c */ /* 0x000fe20004f41670 */
[----:B------:R-:W2:Y:S01]  /*db80*/  LDL.LU R223, [R1+0x20] ;  /* 0x0000200001df7983 */ /* 0x000ea20000300800 */
[----:B---3--:R-:W-:Y:S02]  /*db90*/  F2FP.SATFINITE.E5M2.F32.PACK_AB_MERGE_C R11, RZ, R2, RZ ;  /* 0x00000002ff0b723e */ /* 0x008fe400048060ff */
[----:B------:R-:W-:Y:S01]  /*dba0*/  F2FP.SATFINITE.E5M2.F32.PACK_AB_MERGE_C R13, RZ, R0, RZ ;  /* 0x00000000ff0d723e */ /* 0x000fe200048060ff */
[----:B----4-:R-:W-:Y:S01]  /*dbb0*/  FMUL R0, R225, UR20 ;  /* 0x00000014e1007c20 */ /* 0x010fe20008400000 */
[----:B------:R-:W-:Y:S01]  /*dbc0*/  FMUL R2, R224, UR20 ;  /* 0x00000014e0027c20 */ /* 0x000fe20008400000 */
[----:B------:R-:W3:Y:S04]  /*dbd0*/  LDL.LU R225, [R1+0x24] ;  /* 0x0000240001e17983 */ /* 0x000ee80000300800 */
[----:B------:R-:W4:Y:S01]  /*dbe0*/  LDL.LU R224, [R1+0x28] ;  /* 0x0000280001e07983 */ /* 0x000f220000300800 */
[----:B------:R-:W-:-:S03]  /*dbf0*/  FMUL R3, R226, UR20 ;  /* 0x00000014e2037c20 */ /* 0x000fc60008400000 */
[----:B------:R-:W4:Y:S04]  /*dc00*/  LDL.LU R226, [R1+0x2c] ;  /* 0x00002c0001e27983 */ /* 0x000f280000300800 */
[----:B------:R-:W4:Y:S04]  /*dc10*/  LDL.LU R227, [R1+0x30] ;  /* 0x0000300001e37983 */ /* 0x000f280000300800 */
[----:B------:R-:W-:Y:S01]  /*dc20*/  @!P5 STG.E.U8 desc[UR14][R30.64+0x38], R9 ;  /* 0x000038091e00d986 */ /* 0x000fe2000c10110e */
[----:B------:R-:W-:-:S03]  /*dc30*/  ISETP.LT.OR P5, PT, R41, 0x41, !P0 ;  /* 0x000000412900780c */ /* 0x000fc600047a1670 */
[----:B------:R0:W-:Y:S01]  /*dc40*/  @!P6 STG.E.U8 desc[UR14][R30.64+0x39], R7 ;  /* 0x000039071e00e986 */ /* 0x0001e2000c10110e */
[----:B------:R-:W-:-:S03]  /*dc50*/  ISETP.LT.OR P6, PT, R41, 0x42, !P0 ;  /* 0x000000422900780c */ /* 0x000fc600047c1670 */
[----:B------:R-:W-:Y:S01]  /*dc60*/  @!P3 STG.E.U8 desc[UR14][R28.64+0x40], R11 ;  /* 0x0000400b1c00b986 */ /* 0x000fe2000c10110e */
[----:B------:R-:W-:-:S03]  /*dc70*/  ISETP.LT.OR P3, PT, R41, 0x49, !P1 ;  /* 0x000000492900780c */ /* 0x000fc60004f61670 */
[----:B------:R1:W-:Y:S01]  /*dc80*/  @!P2 STG.E.U8 desc[UR14][R28.64+0x41], R5 ;  /* 0x000041051c00a986 */ /* 0x0003e2000c10110e */
[----:B0-----:R-:W-:-:S03]  /*dc90*/  F2FP.SATFINITE.E5M2.F32.PACK_AB_MERGE_C R7, RZ, R0, RZ ;  /* 0x00000000ff07723e */ /* 0x001fc600048060ff */
[----:B------:R-:W-:Y:S01]  /*dca0*/  @!P5 STG.E.U8 desc[UR14][R30.64+0x40], R13 ;  /* 0x0000400d1e00d986 */ /* 0x000fe2000c10110e */
[C---:B------:R-:W-:Y:S02]  /*dcb0*/  ISETP.LT.OR P2, PT, R41.reuse, 0x4a, !P1 ;  /* 0x0000004a2900780c */ /* 0x040fe40004f41670 */
[----:B-1----:R-:W-:Y:S01]  /*dcc0*/  F2FP.SATFINITE.E5M2.F32.PACK_AB_MERGE_C R5, RZ, R2, RZ ;  /* 0x00000002ff05723e */ /* 0x002fe200048060ff */
[----:B------:R0:W-:Y:S01]  /*dcd0*/  @!P6 STG.E.U8 desc[UR14][R30.64+0x41], R7 ;  /* 0x000041071e00e986 */ /* 0x0001e2000c10110e */
[C---:B------:R-:W-:Y:S02]  /*dce0*/  ISETP.LT.OR P5, PT, R41.reuse, 0x49, !P0 ;  /* 0x000000492900780c */ /* 0x040fe400047a1670 */
[C---:B------:R-:W-:Y:S01]  /*dcf0*/  ISETP.LT.OR P6, PT, R41.reuse, 0x4a, !P0 ;  /* 0x0000004a2900780c */ /* 0x040fe200047c1670 */
[----:B------:R1:W-:Y:S01]  /*dd00*/  @!P3 STG.E.U8 desc[UR14][R28.64+0x48], R5 ;  /* 0x000048051c00b986 */ /* 0x0003e2000c10110e */
[----:B------:R-:W-:Y:S02]  /*dd10*/  ISETP.LT.OR P3, PT, R41, 0x51, !P1 ;  /* 0x000000512900780c */ /* 0x000fe40004f61670 */
[----:B------:R-:W-:-:S02]  /*dd20*/  F2FP.SATFINITE.E5M2.F32.PACK_AB_MERGE_C R9, RZ, R3, RZ ;  /* 0x00000003ff09723e */ /* 0x000fc400048060ff */
[----:B------:R-:W-:-:S03]  /*dd30*/  F2FP.SATFINITE.E5M2.F32.PACK_AB_MERGE_C R11, RZ, R4, RZ ;  /* 0x00000004ff0b723e */ /* 0x000fc600048060ff */
[----:B------:R1:W-:Y:S04]  /*dd40*/  @!P2 STG.E.U8 desc[UR14][R28.64+0x49], R9 ;  /* 0x000049091c00a986 */ /* 0x0003e8000c10110e */
[----:B------:R-:W-:Y:S01]  /*dd50*/  @!P5 STG.E.U8 desc[UR14][R30.64+0x48], R11 ;  /* 0x0000480b1e00d986 */ /* 0x000fe2000c10110e */
[----:B------:R-:W-:-:S03]  /*dd60*/  FMUL R0, R221, UR20 ;  /* 0x00000014dd007c20 */ /* 0x000fc60008400000 */
[----:B------:R-:W4:Y:S02]  /*dd70*/  LDL.LU R221, [R1+0x34] ;  /* 0x0000340001dd7983 */ /* 0x000f240000300800 */
[----:B0-----:R-:W-:-:S05]  /*dd80*/  F2FP.SATFINITE.E5M2.F32.PACK_AB_MERGE_C R7, RZ, R0, RZ ;  /* 0x00000000ff07723e */ /* 0x001fca00048060ff */
[----:B------:R-:W-:Y:S01]  /*dd90*/  @!P6 STG.E.U8 desc[UR14][R30.64+0x49], R7 ;  /* 0x000049071e00e986 */ /* 0x000fe2000c10110e */
[----:B--2---:R-:W-:-:S03]  /*dda0*/  FMUL R2, R220, UR20 ;  /* 0x00000014dc027c20 */ /* 0x004fc60008400000 */
[----:B------:R-:W2:Y:S02]  /*ddb0*/  LDL.LU R220, [R1+0x38] ;  /* 0x0000380001dc7983 */ /* 0x000ea40000300800 */
[----:B-1----:R-:W-:-:S05]  /*ddc0*/  F2FP.SATFINITE.E5M2.F32.PACK_AB_MERGE_C R5, RZ, R2, RZ ;  /* 0x00000002ff05723e */ /* 0x002fca00048060ff */
[----:B------:R0:W-:Y:S01]  /*ddd0*/  @!P3 STG.E.U8 desc[UR14][R28.64+0x50], R5 ;  /* 0x000050051c00b986 */ /* 0x0001e2000c10110e */
[----:B------:R-:W-:-:S03]  /*dde0*/  FMUL R3, R222, UR20 ;  /* 0x00000014de037c20 */ /* 0x000fc60008400000 */
[----:B------:R-:W2:Y:S02]  /*ddf0*/  LDL.LU R222, [R1+0x3c] ;  /* 0x00003c0001de7983 */ /* 0x000ea40000300800 */
[----:B------:R-:W-:Y:S01]  /*de00*/  F2FP.SATFINITE.E5M2.F32.PACK_AB_MERGE_C R9, RZ, R3, RZ ;  /* 0x00000003ff09723e */ /* 0x000fe200048060ff */
[----:B------:R-:W-:Y:S02]  /*de10*/  FMUL R0, R223, UR20 ;  /* 0x00000014df007c20 */ /* 0x000fe40008400000 */
[----:B------:R-:W2:Y:S03]  /*de20*/  LDL.LU R223, [R1+0x40] ;  /* 0x0000400001df7983 */ /* 0x000ea60000300800 */
[----:B------:R-:W-:Y:S01]  /*de30*/  F2FP.SATFINITE.E5M2.F32.PACK_AB_MERGE_C R13, RZ, R0, RZ ;  /* 0x00000000ff0d723e */ /* 0x000fe200048060ff */
[----:B---3--:R-:W-:Y:S02]  /*de40*/  FMUL R2, R225, UR20 ;  /* 0x00000014e1027c20 */ /* 0x008fe40008400000 */
[----:B------:R-:W3:Y:S01]  /*de50*/  LDL.LU R225, [R1+0x44] ;  /* 0x0000440001e17983 */ /* 0x000ee20000300800 */
[----:B----4-:R-:W-:-:S03]  /*de60*/  FMUL R0, R224, UR20 ;  /* 0x00000014e0007c20 */ /* 0x010fc60008400000 */
[----:B------:R-:W4:Y:S01]  /*de70*/  LDL.LU R224, [R1+0x48] ;  /* 0x0000480001e07983 */ /* 0x000f220000300800 */
[----:B------:R-:W-:Y:S01]  /*de80*/  FMUL R3, R226, UR20 ;  /* 0x00000014e2037c20 */ /* 0x000fe20008400000 */
[----:B0-----:R-:W-:Y:S02]  /*de90*/  F2FP.SATFINITE.E5M2.F32.PACK_AB_MERGE_C R5, RZ, R0, RZ ;  /* 0x00000000ff05723e */ /* 0x001fe400048060ff */
[----:B------:R-:W4:Y:S01]  /*dea0*/  LDL.LU R226, [R1+0x4c] ;  /* 0x00004c0001e27983 */ /* 0x000f220000300800 */
[----:B------:R-:W-:-:S03]  /*deb0*/  FMUL R0, R227, UR20 ;  /* 0x00000014e3007c20 */ /* 0x000fc60008400000 */
[----:B------:R-:W4:Y:S01]  /*dec0*/  LDL.LU R227, [R1+0x50] ;  /* 0x0000500001e37983 */ /* 0x000f220000300800 */
[C---:B------:R-:W-:Y:S02]  /*ded0*/  ISETP.LT.OR P2, PT, R41.reuse, 0x52, !P1 ;  /* 0x000000522900780c */ /* 0x040fe40004f41670 */
[C---:B------:R-:W-:Y:S01]  /*dee0*/  ISETP.LT.OR P6, PT, R41.reuse, 0x52, !P0 ;  /* 0x000000522900780c */ /* 0x040fe200047c1670 */
[----:B------:R-:W4:Y:S01]  /*def0*/  LDL.LU R219, [R1+0x54] ;  /* 0x0000540001db7983 */ /* 0x000f220000300800 */
[C---:B------:R-:W-:Y:S02]  /*df00*/  ISETP.LT.OR P5, PT, R41.reuse, 0x51, !P0 ;  /* 0x000000512900780c */ /* 0x040fe400047a1670 */
[----:B------:R-:W-:Y:S02]  /*df10*/  ISETP.LT.OR P3, PT, R41, 0x59, !P1 ;  /* 0x000000592900780c */ /* 0x000fe40004f61670 */
[----:B------:R-:W-:Y:S02]  /*df20*/  F2FP.SATFINITE.E5M2.F32.PACK_AB_MERGE_C R7, RZ, R2, RZ ;  /* 0x00000002ff07723e */ /* 0x000fe400048060ff */
[----:B------:R-:W-:-:S03]  /*df30*/  F2FP.SATFINITE.E5M2.F32.PACK_AB_MERGE_C R11, RZ, R0, RZ ;  /* 0x00000000ff0b723e */ /* 0x000fc600048060ff */
[----:B------:R0:W-:Y:S01]  /*df40*/  @!P2 STG.E.U8 desc[UR14][R28.64+0x51], R9 ;  /* 0x000051091c00a986 */ /* 0x0001e2000c10110e */
[----:B------:R-:W-:-:S03]  /*df50*/  ISETP.LT.OR P2, PT, R41, 0x5a, !P1 ;  /* 0x0000005a2900780c */ /* 0x000fc60004f41670 */
[----:B------:R-:W-:Y:S01]  /*df60*/  @!P6 STG.E.U8 desc[UR14][R30.64+0x51], R7 ;  /* 0x000051071e00e986 */ /* 0x000fe2000c10110e */
[----:B------:R-:W-:-:S03]  /*df70*/  ISETP.LT.OR P6, PT, R41, 0x5a, !P0 ;  /* 0x0000005a2900780c */ /* 0x000fc600047c1670 */
[----:B------:R-:W-:Y:S01]  /*df80*/  @!P5 STG.E.U8 desc[UR14][R30.64+0x50], R13 ;  /* 0x0000500d1e00d986 */ /* 0x000fe2000c10110e */
[----:B0-----:R-:W-:-:S03]  /*df90*/  F2FP.SATFINITE.E5M2.F32.PACK_AB_MERGE_C R9, RZ, R3, RZ ;  /* 0x00000003ff09723e */ /* 0x001fc600048060ff */
[----:B------:R0:W-:Y:S04]  /*dfa0*/  @!P3 STG.E.U8 desc[UR14][R28.64+0x58], R5 ;  /* 0x000058051c00b986 */ /* 0x0001e8000c10110e */
[----:B------:R1:W-:Y:S01]  /*dfb0*/  @!P2 STG.E.U8 desc[UR14][R28.64+0x59], R9 ;  /* 0x000059091c00a986 */ /* 0x0003e2000c10110e */
[----:B------:R-:W-:-:S03]  /*dfc0*/  FMUL R0, R221, UR20 ;  /* 0x00000014dd007c20 */ /* 0x000fc60008400000 */
[----:B------:R-:W4:Y:S02]  /*dfd0*/  LDL.LU R221, [R1+0x58] ;  /* 0x0000580001dd7983 */ /* 0x000f240000300800 */
[----:B0-----:R-:W-:-:S05]  /*dfe0*/  F2FP.SATFINITE.E5M2.F32.PACK_AB_MERGE_C R5, RZ, R0, RZ ;  /* 0x00000000ff05723e */ /* 0x001fca00048060ff */
[----:B------:R0:W-:Y:S01]  /*dff0*/  @!P6 STG.E.U8 desc[UR14][R30.64+0x59], R5 ;  /* 0x000059051e00e986 */ /* 0x0001e2000c10110e */
[----:B--2---:R-:W-:-:S03]  /*e000*/  FMUL R2, R220, UR20 ;  /* 0x00000014dc027c20 */ /* 0x004fc60008400000 */
[----:B------:R-:W2:Y:S02]  /*e010*/  LDL.LU R220, [R1+0x5c] ;  /* 0x00005c0001dc7983 */ /* 0x000ea40000300800 */
[----:B------:R-:W-:Y:S01]  /*e020*/  F2FP.SATFINITE.E5M2.F32.PACK_AB_MERGE_C R7, RZ, R2, RZ ;  /* 0x00000002ff07723e */ /* 0x000fe200048060ff */
[----:B------:R-:W-:Y:S02]  /*e030*/  FMUL R3, R222, UR20 ;  /* 0x00000014de037c20 */ /* 0x000fe40008400000 */
[----:B------:R-:W2:Y:S03]  /*e040*/  LDL.LU R222, [R1+0x60] ;  /* 0x0000600001de7983 */ /* 0x000ea60000300800 */
[----:B-1----:R-:W-:Y:S01]  /*e050*/  F2FP.SATFINITE.E5M2.F32.PACK_AB_MERGE_C R9, RZ, R3, RZ ;  /* 0x00000003ff09723e */ /* 0x002fe200048060ff */
[----:B------:R-:W-:Y:S02]  /*e060*/  FMUL R4, R223, UR20 ;  /* 0x00000014df047c20 */ /* 0x000fe40008400000 */
[----:B------:R-:W2:Y:S01]  /*e070*/  LDL.LU R223, [R1+0x64] ;  /* 0x0000640001df7983 */ /* 0x000ea20000300800 */
[----:B---3--:R-:W-:-:S03]  /*e080*/  FMUL R0, R225, UR20 ;  /* 0x00000014e1007c20 */ /* 0x008fc60008400000 */
[----:B------:R-:W3:Y:S01]  /*e090*/  LDL.LU R225, [R1+0x68] ;  /* 0x0000680001e17983 */ /* 0x000ee20000300800 */
[----:B----4-:R-:W-:Y:S01]  /*e0a0*/  FMUL R2, R224, UR20 ;  /* 0x00000014e0027c20 */ /* 0x010fe20008400000 */
[----:B0-----:R-:W-:Y:S02]  /*e0b0*/  F2FP.SATFINITE.E5M2.F32.PACK_AB_MERGE_C R5, RZ, R0, RZ ;  /* 0x00000000ff05723e */ /* 0x001fe400048060ff */
[----:B------:R-:W4:Y:S01]  /*e0c0*/  LDL.LU R224, [R1+0x6c] ;  /* 0x00006c0001e07983 */ /* 0x000f220000300800 */
[----:B------:R-:W-:-:S03]  /*e0d0*/  FMUL R3, R226, UR20 ;  /* 0x00000014e2037c20 */ /* 0x000fc60008400000 */
[----:B------:R-:W4:Y:S01]  /*e0e0*/  LDL.LU R226, [R1+0x70] ;  /* 0x0000700001e27983 */ /* 0x000f220000300800 */
[----:B------:R-:W-:-:S03]  /*e0f0*/  FMUL R0, R227, UR20 ;  /* 0x00000014e3007c20 */ /* 0x000fc60008400000 */
[----:B------:R-:W4:Y:S01]  /*e100*/  LDL.LU R227, [R1+0x74] ;  /* 0x0000740001e37983 */ /* 0x000f220000300800 */
[C---:B------:R-:W-:Y:S02]  /*e110*/  ISETP.LT.OR P5, PT, R41.reuse, 0x59, !P0 ;  /* 0x000000592900780c */ /* 0x040fe400047a1670 */
[C---:B------:R-:W-:Y:S02]  /*e120*/  ISETP.LT.OR P2, PT, R41.reuse, 0x62, !P1 ;  /* 0x000000622900780c */ /* 0x040fe40004f41670 */
[C---:B------:R-:W-:Y:S02]  /*e130*/  ISETP.LT.OR P3, PT, R41.reuse, 0x61, !P1 ;  /* 0x000000612900780c */ /* 0x040fe40004f61670 */
[----:B------:R-:W-:-:S07]  /*e140*/  ISETP.LT.OR P6, PT, R41, 0x62, !P0 ;  /* 0x000000622900780c */ /* 0x000fce00047c1670 */
[----:B------:R-:W-:Y:S01]  /*e150*/  @!P5 STG.E.U8 desc[UR14][R30.64+0x58], R11 ;  /* 0x0000580b1e00d986 */ /* 0x000fe2000c10110e */
[----:B------:R-:W-:-:S03]  /*e160*/  ISETP.LT.OR P5, PT, R41, 0x61, !P0 ;  /* 0x000000612900780c */ /* 0x000fc600047a1670 */
[----:B------:R0:W-:Y:S01]  /*e170*/  @!P2 STG.E.U8 desc[UR14][R28.64+0x61], R9 ;  /* 0x000061091c00a986 */ /* 0x0001e2000c10110e */
[----:B------:R-:W-:-:S03]  /*e180*/  ISETP.LT.OR P2, PT, R41, 0x6a, !P1 ;  /* 0x0000006a2900780c */ /* 0x000fc60004f41670 */
[----:B------:R1:W-:Y:S01]  /*e190*/  @!P3 STG.E.U8 desc[UR14][R28.64+0x60], R7 ;  /* 0x000060071c00b986 */ /* 0x0003e2000c10110e */
[----:B------:R-:W-:Y:S02]  /*e1a0*/  ISETP.LT.OR P3, PT, R41, 0x69, !P1 ;  /* 0x000000692900780c */ /* 0x000fe40004f61670 */
[----:B------:R-:W-:Y:S01]  /*e1b0*/  F2FP.SATFINITE.E5M2.F32.PACK_AB_MERGE_C R13, RZ, R4, RZ ;  /* 0x00000004ff0d723e */ /* 0x000fe200048060ff */
[----:B------:R1:W-:Y:S01]  /*e1c0*/  @!P6 STG.E.U8 desc[UR14][R30.64+0x61], R5 ;  /* 0x000061051e00e986 */ /* 0x0003e2000c10110e */
[----:B0-----:R-:W-:-:S03]  /*e1d0*/  F2FP.SATFINITE.E5M2.F32.PACK_AB_MERGE_C R9, RZ, R3, RZ ;  /* 0x00000003ff09723e */ /* 0x001fc600048060ff */
[----:B------:R-:W-:Y:S01]  /*e1e0*/  @!P5 STG.E.U8 desc[UR14][R30.64+0x60], R13 ;  /* 0x0000600d1e00d986 */ /* 0x000fe2000c10110e */
[----:B-1----:R-:W-:-:S03]  /*e1f0*/  F2FP.SATFINITE.E5M2.F32.PACK_AB_MERGE_C R7, RZ, R2, RZ ;  /* 0x00000002ff07723e */ /* 0x002fc600048060ff */
[----:B------:R-:W-:Y:S01]  /*e200*/  @!P2 STG.E.U8 desc[UR14][R28.64+0x69], R9 ;  /* 0x000069091c00a986 */ /* 0x000fe2000c10110e */
[C---:B------:R-:W-:Y:S02]  /*e210*/  ISETP.LT.OR P5, PT, R41.reuse, 0x69, !P0 ;  /* 0x000000692900780c */ /* 0x040fe400047a1670 */
[C---:B------:R-:W-:Y:S01]  /*e220*/  ISETP.LT.OR P6, PT, R41.reuse, 0x6a, !P0 ;  /* 0x0000006a2900780c */ /* 0x040fe200047c1670 */
[----:B------:R0:W-:Y:S01]  /*e230*/  @!P3 STG.E.U8 desc[UR14][R28.64+0x68], R7 ;  /* 0x000068071c00b986 */ /* 0x0001e2000c10110e */
[----:B------:R-:W-:Y:S01]  /*e240*/  ISETP.LT.OR P2, PT, R41, 0x72, !P1 ;  /* 0x000000722900780c */ /* 0x000fe20004f41670 */
[----:B------:R-:W-:Y:S01]  /*e250*/  FMUL R2, R219, UR20 ;  /* 0x00000014db027c20 */ /* 0x000fe20008400000 */
[----:B------:R-:W-:Y:S02]  /*e260*/  ISETP.LT.OR P3, PT, R41, 0x71, !P1 ;  /* 0x000000712900780c */ /* 0x000fe40004f61670 */
[----:B------:R-:W-:Y:S02]  /*e270*/  F2FP.SATFINITE.E5M2.F32.PACK_AB_MERGE_C R11, RZ, R0, RZ ;  /* 0x00000000ff0b723e */ /* 0x000fe400048060ff */
[----:B------:R-:W-:-:S03]  /*e280*/  F2FP.SATFINITE.E5M2.F32.PACK_AB_MERGE_C R5, RZ, R2, RZ ;  /* 0x00000002ff05723e */ /* 0x000fc600048060ff */
[----:B------:R-:W-:Y:S01]  /*e290*/  @!P5 STG.E.U8 desc[UR14][R30.64+0x68], R11 ;  /* 0x0000680b1e00d986 */ /* 0x000fe2000c10110e */
[----:B------:R-:W-:-:S03]  /*e2a0*/  ISETP.LT.OR P5, PT, R41, 0x71, !P0 ;  /* 0x000000712900780c */ /* 0x000fc600047a1670 */
[----:B------:R-:W-:Y:S01]  /*e2b0*/  @!P6 STG.E.U8 desc[UR14][R30.64+0x69], R5 ;  /* 0x000069051e00e986 */ /* 0x000fe2000c10110e */
[----:B------:R-:W-:Y:S01]  /*e2c0*/  ISETP.LT.OR P6, PT, R41, 0x72, !P0 ;  /* 0x000000722900780c */ /* 0x000fe200047c1670 */
[----:B------:R-:W-:-:S05]  /*e2d0*/  FMUL R0, R221, UR20 ;  /* 0x00000014dd007c20 */ /* 0x000fca0008400000 */
[----:B0-----:R-:W-:-:S05]  /*e2e0*/  F2FP.SATFINITE.E5M2.F32.PACK_AB_MERGE_C R7, RZ, R0, RZ ;  /* 0x00000000ff07723e */ /* 0x001fca00048060ff */
[----:B------:R0:W-:Y:S01]  /*e2f0*/  @!P3 STG.E.U8 desc[UR14][R28.64+0x70], R7 ;  /* 0x000070071c00b986 */ /* 0x0001e2000c10110e */
[C---:B------:R-:W-:Y:S02]  /*e300*/  ISETP.LT.OR P3, PT, R41.reuse, 0x79, !P0 ;  /* 0x000000792900780c */ /* 0x040fe40004761670 */
[----:B------:R-:W-:Y:S01]  /*e310*/  ISETP.LT.OR P0, PT, R41, 0x7a, !P0 ;  /* 0x0000007a2900780c */ /* 0x000fe20004701670 */
[----:B--2---:R-:W-:-:S05]  /*e320*/  FMUL R3, R220, UR20 ;  /* 0x00000014dc037c20 */ /* 0x004fca0008400000 */
[----:B------:R-:W-:-:S05]  /*e330*/  F2FP.SATFINITE.E5M2.F32.PACK_AB_MERGE_C R9, RZ, R3, RZ ;  /* 0x00000003ff09723e */ /* 0x000fca00048060ff */
[----:B------:R1:W-:Y:S01]  /*e340*/  @!P2 STG.E.U8 desc[UR14][R28.64+0x71], R9 ;  /* 0x000071091c00a986 */ /* 0x0003e2000c10110e */
[C---:B------:R-:W-:Y:S02]  /*e350*/  ISETP.LT.OR P2, PT, R41.reuse, 0x79, !P1 ;  /* 0x000000792900780c */ /* 0x040fe40004f41670 */
[----:B------:R-:W-:Y:S01]  /*e360*/  ISETP.LT.OR P1, PT, R41, 0x7a, !P1 ;  /* 0x0000007a2900780c */ /* 0x000fe20004f21670 */
[----:B------:R-:W-:-:S05]  /*e370*/  FMUL R0, R222, UR20 ;  /* 0x00000014de007c20 */ /* 0x000fca0008400000 */
[----:B------:R-:W-:-:S05]  /*e380*/  F2FP.SATFINITE.E5M2.F32.PACK_AB_MERGE_C R13, RZ, R0, RZ ;  /* 0x00000000ff0d723e */ /* 0x000fca00048060ff */
[----:B------:R2:W-:Y:S01]  /*e390*/  @!P5 STG.E.U8 desc[UR14][R30.64+0x70], R13 ;  /* 0x0000700d1e00d986 */ /* 0x0005e2000c10110e */
[----:B------:R-:W-:Y:S01]  /*e3a0*/  FMUL R0, R223, UR20 ;  /* 0x00000014df007c20 */ /* 0x000fe20008400000 */
[----:B---3--:R-:W-:Y:S01]  /*e3b0*/  FMUL R2, R225, UR20 ;  /* 0x00000014e1027c20 */ /* 0x008fe20008400000 */
[----:B----4-:R-:W-:-:S03]  /*e3c0*/  FMUL R3, R224, UR20 ;  /* 0x00000014e0037c20 */ /* 0x010fc60008400000 */
[----:B0-----:R-:W-:Y:S01]  /*e3d0*/  F2FP.SATFINITE.E5M2.F32.PACK_AB_MERGE_C R7, RZ, R0, RZ ;  /* 0x00000000ff07723e */ /* 0x001fe200048060ff */
[----:B------:R-:W-:Y:S01]  /*e3e0*/  FMUL R4, R226, UR20 ;  /* 0x00000014e2047c20 */ /* 0x000fe20008400000 */
[----:B------:R-:W-:Y:S01]  /*e3f0*/  FMUL R5, R227, UR20 ;  /* 0x00000014e3057c20 */ /* 0x000fe20008400000 */
[----:B-1----:R-:W-:Y:S02]  /*e400*/  F2FP.SATFINITE.E5M2.F32.PACK_AB_MERGE_C R9, RZ, R2, RZ ;  /* 0x00000002ff09723e */ /* 0x002fe400048060ff */
[----:B------:R-:W-:Y:S02]  /*e410*/  F2FP.SATFINITE.E5M2.F32.PACK_AB_MERGE_C R3, RZ, R3, RZ ;  /* 0x00000003ff03723e */ /* 0x000fe400048060ff */
[----:B------:R-:W-:Y:S02]  /*e420*/  F2FP.SATFINITE.E5M2.F32.PACK_AB_MERGE_C R11, RZ, R4, RZ ;  /* 0x00000004ff0b723e */ /* 0x000fe400048060ff */
[----:B------:R-:W-:Y:S01]  /*e430*/  F2FP.SATFINITE.E5M2.F32.PACK_AB_MERGE_C R5, RZ, R5, RZ ;  /* 0x00000005ff05723e */ /* 0x000fe200048060ff */
[----:B------:R2:W-:Y:S04]  /*e440*/  @!P6 STG.E.U8 desc[UR14][R30.64+0x71], R7 ;  /* 0x000071071e00e986 */ /* 0x0005e8000c10110e */
[----:B------:R2:W-:Y:S04]  /*e450*/  @!P2 STG.E.U8 desc[UR14][R28.64+0x78], R9 ;  /* 0x000078091c00a986 */ /* 0x0005e8000c10110e */
[----:B------:R2:W-:Y:S04]  /*e460*/  @!P1 STG.E.U8 desc[UR14][R28.64+0x79], R3 ;  /* 0x000079031c009986 */ /* 0x0005e8000c10110e */
[----:B------:R2:W-:Y:S04]  /*e470*/  @!P3 STG.E.U8 desc[UR14][R30.64+0x78], R11 ;  /* 0x0000780b1e00b986 */ /* 0x0005e8000c10110e */
[----:B------:R2:W-:Y:S02]  /*e480*/  @!P0 STG.E.U8 desc[UR14][R30.64+0x79], R5 ;  /* 0x000079051e008986 */ /* 0x0005e4000c10110e */
.L_x_290:
[----:B------:R-:W-:Y:S05]  /*e490*/  BSYNC B0 ;  /* 0x0000000000007941 */ /* 0x000fea0003800000 */
.L_x_32:
[----:B0-2---:R-:W2:Y:S04]  /*e4a0*/  LDL.LU R3, [R1+0x78] ;  /* 0x0000780001037983 */ /* 0x005ea80000300800 */
[----:B-----5:R-:W2:Y:S01]  /*e4b0*/  LDL.LU R2, [R1+0x7c] ;  /* 0x00007c0001027983 */ /* 0x020ea20000300800 */
[----:B------:R-:W-:Y:S01]  /*e4c0*/  ULDC UR6, c[0x0][0xc] ;  /* 0x0000030000067ab9 */ /* 0x000fe20000000800 */
[----:B------:R-:W-:Y:S01]  /*e4d0*/  ULDC UR7, c[0x0][0x10] ;  /* 0x0000040000077ab9 */ /* 0x000fe20000000800 */
[----:B------:R-:W2:Y:S01]  /*e4e0*/  LDC R5, c[0x0][0x14] ;  /* 0x00000500ff057b82 */ /* 0x000ea20000000800 */
[----:B------:R-:W-:Y:S01]  /*e4f0*/  UIMAD.WIDE.U32 UR6, UR6, UR7, URZ ;  /* 0x00000007060672a5 */ /* 0x000fe2000f8e003f */
[----:B------:R-:W-:Y:S01]  /*e500*/  PRMT R0, RZ, 0x7610, R0 ;  /* 0x00007610ff007816 */ /* 0x000fe20000000000 */
[----:B------:R-:W-:-:S04]  /*e510*/  UMOV UR22, 0xffffffff ;  /* 0xffffffff00167882 */ /* 0x000fc80000000000 */
[----:B--2---:R-:W-:-:S04]  /*e520*/  IMAD.WIDE.U32 R2, R5, UR6, R2 ;  /* 0x0000000605027c25 */ /* 0x004fc8000f8e0002 */
[----:B------:R-:W-:Y:S01]  /*e530*/  IMAD R5, R5, UR7, RZ ;  /* 0x0000000705057c24 */ /* 0x000fe2000f8e02ff */
[----:B------:R-:W-:Y:S01]  /*e540*/  ULDC.64 UR6, c[0x0][0x650] ;  /* 0x0001940000067ab9 */ /* 0x000fe20000000a00 */
[----:B------:R-:W-:Y:S01]  /*e550*/  IMAD.MOV.U32 R19, RZ, RZ, R2 ;  /* 0x000000ffff137224 */ /* 0x000fe200078e0002 */
[----:B------:R-:W-:Y:S01]  /*e560*/  ISETP.GE.U32.AND P0, PT, R2, UR6, PT ;  /* 0x0000000602007c0c */ /* 0x000fe2000bf06070 */
[----:B------:R-:W-:Y:S02]  /*e570*/  IMAD.IADD R22, R3, 0x1, R5 ;  /* 0x0000000103167824 */ /* 0x000fe400078e0205 */
[----:B------:R-:W-:-:S03]  /*e580*/  IMAD.MOV.U32 R2, RZ, RZ, -0x1 ;  /* 0xffffffffff027424 */ /* 0x000fc600078e00ff */
[----:B------:R0:W-:Y:S01]  /*e590*/  STL [R1+0x78], R22 ;  /* 0x0000781601007387 */ /* 0x0001e20000100800 */
[----:B------:R-:W-:-:S03]  /*e5a0*/  ISETP.GE.U32.AND.EX P0, PT, R22, UR7, PT, P0 ;  /* 0x0000000716007c0c */ /* 0x000fc6000bf06100 */
[----:B------:R0:W-:Y:S04]  /*e5b0*/  STL [R1+0x7c], R19 ;  /* 0x00007c1301007387 */ /* 0x0001e80000100800 */
[----:B------:R0:W-:Y:S06]  /*e5c0*/  STL [R1+0x80], R2 ;  /* 0x0000800201007387 */ /* 0x0001ec0000100800 */
[----:B------:R-:W-:Y:S05]  /*e5d0*/  @P0 BRA `(.L_x_291) ;  /* 0x00000004006c0947 */ /* 0x000fea0003800000 */
[----:B------:R-:W2:Y:S01]  /*e5e0*/  S2R R14, SR_CTAID.X ;  /* 0x00000000000e7919 */ /* 0x000ea20000002500 */
[----:B------:R-:W5:Y:S01]  /*e5f0*/  LDC.64 R8, c[0x0][0x628] ;  /* 0x00018a00ff087b82 */ /* 0x000f620000000a00 */
[----:B------:R-:W-:Y:S01]  /*e600*/  ULDC UR6, c[0x0][0x150] ;  /* 0x0000540000067ab9 */ /* 0x000fe20000000800 */
[----:B------:R-:W-:Y:S01]  /*e610*/  IMAD.MOV.U32 R6, RZ, RZ, R19 ;  /* 0x000000ffff067224 */ /* 0x000fe200078e0013 */
[----:B------:R-:W0:Y:S01]  /*e620*/  S2R R16, SR_CTAID.Y ;  /* 0x0000000000107919 */ /* 0x000e220000002600 */
[----:B------:R-:W-:-:S04]  /*e630*/  IMAD.MOV.U32 R7, RZ, RZ, R22 ;  /* 0x000000ffff077224 */ /* 0x000fc800078e0016 */
[----:B------:R-:W0:Y:S08]  /*e640*/  LDC R17, c[0x0][0x144] ;  /* 0x00005100ff117b82 */ /* 0x000e300000000800 */
[----:B------:R-:W0:Y:S08]  /*e650*/  LDC R10, c[0x0][0x630] ;  /* 0x00018c00ff0a7b82 */ /* 0x000e300000000800 */
[----:B------:R-:W0:Y:S01]  /*e660*/  LDC.64 R12, c[0x0][0x620] ;  /* 0x00018800ff0c7b82 */ /* 0x000e220000000a00 */
[----:B-----5:R-:W-:-:S04]  /*e670*/  ISETP.NE.U32.AND P0, PT, R8, RZ, PT ;  /* 0x000000ff0800720c */ /* 0x020fc80003f05070 */
[----:B------:R-:W-:Y:S02]  /*e680*/  ISETP.NE.AND.EX P0, PT, R9, RZ, PT, P0 ;  /* 0x000000ff0900720c */ /* 0x000fe40003f05300 */
[----:B--2---:R-:W-:-:S05]  /*e690*/  I2FP.F32.U32 R0, R14 ;  /* 0x0000000e00007245 */ /* 0x004fca0000201000 */
[----:B------:R-:W-:-:S04]  /*e6a0*/  FMUL R0, R0, UR6 ;  /* 0x0000000600007c20 */ /* 0x000fc80008400000 */
[----:B------:R2:W0:Y:S02]  /*e6b0*/  F2I.U32.TRUNC.NTZ R15, R0 ;  /* 0x00000000000f7305 */ /* 0x000424000020f000 */
[----:B------:R-:W-:Y:S05]  /*e6c0*/  @!P0 BRA `(.L_x_292) ;  /* 0x0000000000288947 */ /* 0x000fea0003800000 */
[----:B--2---:R-:W2:Y:S02]  /*e6d0*/  LDC R0, c[0x0][0x634] ;  /* 0x00018d00ff007b82 */ /* 0x004ea40000000800 */
[----:B--2---:R-:W-:-:S05]  /*e6e0*/  IADD3 R7, P0, R19, R0, RZ ;  /* 0x0000000013077210 */ /* 0x004fca0007f1e0ff */
[----:B------:R-:W-:-:S04]  /*e6f0*/  IMAD.X R11, RZ, RZ, R22, P0 ;  /* 0x000000ffff0b7224 */ /* 0x000fc800000e0616 */
[----:B0-----:R-:W-:-:S04]  /*e700*/  IMAD.WIDE.U32 R2, R11, R8, RZ ;  /* 0x000000080b027225 */ /* 0x001fc800078e00ff */
[----:B------:R-:W-:-:S04]  /*e710*/  IMAD.WIDE.U32 R4, P0, R7, R9, R2 ;  /* 0x0000000907047225 */ /* 0x000fc80007800002 */
[----:B------:R-:W-:-:S04]  /*e720*/  IMAD.WIDE.U32 R2, R7, R8, RZ ;  /* 0x0000000807027225 */ /* 0x000fc800078e00ff */
[----:B------:R-:W-:Y:S01]  /*e730*/  IMAD.X R7, RZ, RZ, RZ, P0 ;  /* 0x000000ffff077224 */ /* 0x000fe200000e06ff */
[----:B------:R-:W-:Y:S01]  /*e740*/  IADD3 RZ, P0, R3, R4, RZ ;  /* 0x0000000403ff7210 */ /* 0x000fe20007f1e0ff */
[----:B------:R-:W-:-:S04]  /*e750*/  IMAD.MOV.U32 R6, RZ, RZ, R5 ;  /* 0x000000ffff067224 */ /* 0x000fc800078e0005 */
[----:B------:R-:W-:-:S08]  /*e760*/  IMAD.WIDE.U32.X R6, R11, R9, R6, P0 ;  /* 0x000000090b067225 */ /* 0x000fd000000e0406 */
.L_x_292:
[-CC-:B0-----:R-:W-:Y:S01]  /*e770*/  SHF.R.U64 R24, R6, R10.reuse, R7.reuse ;  /* 0x0000000a06187219 */ /* 0x181fe20000001207 */
[----:B------:R-:W0:Y:S01]  /*e780*/  LDC.64 R20, c[0x0][0x640] ;  /* 0x00019000ff147b82 */ /* 0x000e220000000a00 */
[----:B--2---:R-:W-:Y:S01]  /*e790*/  SHF.R.U32.HI R0, RZ, R10, R7 ;  /* 0x0000000aff007219 */ /* 0x004fe20000011607 */
[----:B------:R-:W-:Y:S01]  /*e7a0*/  IMAD.MOV.U32 R2, RZ, RZ, R19 ;  /* 0x000000ffff027224 */ /* 0x000fe200078e0013 */
[----:B------:R-:W-:Y:S01]  /*e7b0*/  IADD3 R5, P0, RZ, -R24, RZ ;  /* 0x80000018ff057210 */ /* 0x000fe20007f1e0ff */
[----:B------:R-:W-:Y:S01]  /*e7c0*/  IMAD.MOV R15, RZ, RZ, -R15 ;  /* 0x000000ffff0f7224 */ /* 0x000fe200078e0a0f */
[----:B------:R-:W-:Y:S01]  /*e7d0*/  ULDC UR6, c[0x0][0x154] ;  /* 0x0000550000067ab9 */ /* 0x000fe20000000800 */
[----:B------:R-:W-:Y:S02]  /*e7e0*/  IMAD.MOV.U32 R7, RZ, RZ, 0x1 ;  /* 0x00000001ff077424 */ /* 0x000fe400078e00ff */
[----:B------:R-:W2:Y:S01]  /*e7f0*/  LDC R4, c[0x0][0x618] ;  /* 0x00018600ff047b82 */ /* 0x000ea20000000800 */
[----:B------:R-:W-:-:S02]  /*e800*/  IMAD.X R3, RZ, RZ, ~R0, P0 ;  /* 0x000000ffff037224 */ /* 0x000fc400000e0e00 */
[----:B------:R-:W-:Y:S02]  /*e810*/  IMAD R15, R17, R15, R14 ;  /* 0x0000000f110f7224 */ /* 0x000fe400078e020e */
[-C--:B------:R-:W-:Y:S02]  /*e820*/  IMAD R0, R3, R12.reuse, RZ ;  /* 0x0000000c03007224 */ /* 0x080fe400078e02ff */
[----:B------:R-:W-:Y:S01]  /*e830*/  IMAD.MOV.U32 R3, RZ, RZ, R22 ;  /* 0x000000ffff037224 */ /* 0x000fe200078e0016 */
[----:B------:R-:W5:Y:S01]  /*e840*/  LDC R6, c[0x0][0x608] ;  /* 0x00018200ff067b82 */ /* 0x000f620000000800 */
[----:B------:R-:W-:-:S04]  /*e850*/  IMAD.WIDE.U32 R2, R5, R12, R2 ;  /* 0x0000000c05027225 */ /* 0x000fc800078e0002 */
[----:B------:R-:W-:-:S03]  /*e860*/  IMAD R5, R5, R13, R0 ;  /* 0x0000000d05057224 */ /* 0x000fc600078e0200 */
[----:B------:R-:W1:Y:S01]  /*e870*/  LDC R18, c[0x0][0x658] ;  /* 0x00019600ff127b82 */ /* 0x000e620000000800 */
[----:B------:R-:W-:Y:S01]  /*e880*/  I2FP.F32.U32 R0, R16 ;  /* 0x0000001000007245 */ /* 0x000fe20000201000 */
[----:B------:R-:W-:Y:S01]  /*e890*/  IMAD.IADD R3, R3, 0x1, R5 ;  /* 0x0000000103037824 */ /* 0x000fe200078e0205 */
[----:B0-----:R-:W-:Y:S01]  /*e8a0*/  ISETP.NE.U32.AND P0, PT, R20, RZ, PT ;  /* 0x000000ff1400720c */ /* 0x001fe20003f05070 */
[----:B------:R-:W-:Y:S02]  /*e8b0*/  IMAD.MOV.U32 R5, RZ, RZ, -0x1 ;  /* 0xffffffffff057424 */ /* 0x000fe400078e00ff */
[----:B------:R-:W-:Y:S02]  /*e8c0*/  FMUL R0, R0, UR6 ;  /* 0x0000000600007c20 */ /* 0x000fe40008400000 */
[----:B------:R-:W0:Y:S01]  /*e8d0*/  LDC R13, c[0x0][0x148] ;  /* 0x00005200ff0d7b82 */ /* 0x000e220000000800 */
[----:B--2---:R-:W-:Y:S01]  /*e8e0*/  SHF.R.U64 R10, R2, R4, R3 ;  /* 0x00000004020a7219 */ /* 0x004fe20000001203 */
[----:B------:R2:W0:Y:S01]  /*e8f0*/  F2I.U32.TRUNC.NTZ R12, R0 ;  /* 0x00000000000c7305 */ /* 0x000422000020f000 */
[----:B------:R-:W-:-:S02]  /*e900*/  ISETP.NE.AND.EX P0, PT, R21, RZ, PT, P0 ;  /* 0x000000ff1500720c */ /* 0x000fc40003f05300 */
[----:B------:R-:W-:-:S03]  /*e910*/  SHF.R.U32.HI R3, RZ, R4, R3 ;  /* 0x00000004ff037219 */ /* 0x000fc60000011603 */
[----:B------:R-:W0:Y:S01]  /*e920*/  LDC R14, c[0x0][0x600] ;  /* 0x00018000ff0e7b82 */ /* 0x000e220000000800 */
[-CC-:B-----5:R-:W-:Y:S02]  /*e930*/  SHF.R.U64 R8, R10, R6.reuse, R3.reuse ;  /* 0x000000060a087219 */ /* 0x1a0fe40000001203 */
[----:B------:R-:W-:-:S05]  /*e940*/  SHF.R.U32.HI R3, RZ, R6, R3 ;  /* 0x00000006ff037219 */ /* 0x000fca0000011603 */
[----:B------:R-:W0:Y:S01]  /*e950*/  LDC R19, c[0x0][0x648] ;  /* 0x00019200ff137b82 */ /* 0x000e220000000800 */
[-CC-:B-1----:R-:W-:Y:S02]  /*e960*/  SHF.R.U64 R11, R8, R18.reuse, R3.reuse ;  /* 0x00000012080b7219 */ /* 0x182fe40000001203 */
[-C--:B------:R-:W-:Y:S02]  /*e970*/  SHF.L.U32 R5, R5, R18.reuse, RZ ;  /* 0x0000001205057219 */ /* 0x080fe400000006ff */
[-C--:B------:R-:W-:Y:S01]  /*e980*/  SHF.R.U32.HI R3, RZ, R18.reuse, R3 ;  /* 0x00000012ff037219 */ /* 0x080fe20000011603 */
[----:B------:R-:W-:Y:S01]  /*e990*/  IMAD.MOV.U32 R2, RZ, RZ, R11 ;  /* 0x000000ffff027224 */ /* 0x000fe200078e000b */
[----:B------:R-:W-:Y:S01]  /*e9a0*/  SHF.L.U32 R40, R7, R18, RZ ;  /* 0x0000001207287219 */ /* 0x000fe200000006ff */
[----:B------:R-:W1:Y:S01]  /*e9b0*/  LDC R22, c[0x0][0x638] ;  /* 0x00018e00ff167b82 */ /* 0x000e620000000800 */
[----:B------:R-:W-:-:S07]  /*e9c0*/  LOP3.LUT R17, RZ, R5, RZ, 0x33, !PT ;  /* 0x00000005ff117212 */ /* 0x000fce00078e33ff */
[----:B------:R-:W0:Y:S01]  /*e9d0*/  LDC R23, c[0x0][0x610] ;  /* 0x00018400ff177b82 */ /* 0x000e220000000800 */
[----:B--2---:R-:W-:Y:S05]  /*e9e0*/  @!P0 BRA `(.L_x_293) ;  /* 0x0000000000288947 */ /* 0x004fea0003800000 */
[----:B------:R-:W2:Y:S02]  /*e9f0*/  LDC R0, c[0x0][0x64c] ;  /* 0x00019300ff007b82 */ /* 0x000ea40000000800 */
[----:B--2---:R-:W-:-:S05]  /*ea00*/  IADD3 R7, P0, R11, R0, RZ ;  /* 0x000000000b077210 */ /* 0x004fca0007f1e0ff */
        /* <DEDUP_REMOVED lines=8> */
.L_x_293:
[----:B0-----:R-:W-:Y:S01]  /*ea90*/  SHF.R.U64 R0, R2, R19, R3 ;  /* 0x0000001302007219 */ /* 0x001fe20000001203 */
[----:B------:R-:W-:Y:S01]  /*eaa0*/  VIADD R3, R14, 0xffffffff ;  /* 0xffffffff0e037836 */ /* 0x000fe20000000000 */
[----:B------:R-:W-:Y:S01]  /*eab0*/  LOP3.LUT R5, R8, R17, RZ, 0xc0, !PT ;  /* 0x0000001108057212 */ /* 0x000fe200078ec0ff */
[----:B------:R-:W-:Y:S01]  /*eac0*/  IMAD.MOV R12, RZ, RZ, -R12 ;  /* 0x000000ffff0c7224 */ /* 0x000fe200078e0a0c */
[----:B------:R-:W-:Y:S01]  /*ead0*/  R2UR UR22, R24 ;  /* 0x00000000181672ca */ /* 0x000fe200000e0000 */
[----:B------:R-:W-:Y:S01]  /*eae0*/  IMAD.MOV R2, RZ, RZ, -R0 ;  /* 0x000000ffff027224 */ /* 0x000fe200078e0a00 */
[----:B------:R-:W-:Y:S01]  /*eaf0*/  LOP3.LUT R3, R10, R3, RZ, 0xc0, !PT ;  /* 0x000000030a037212 */ /* 0x000fe200078ec0ff */
[----:B------:R-:W-:Y:S02]  /*eb00*/  IMAD R40, R40, R0, R5 ;  /* 0x0000000028287224 */ /* 0x000fe400078e0205 */
[----:B------:R-:W-:Y:S02]  /*eb10*/  @P4 IMAD R15, R13, R12, R16 ;  /* 0x0000000c0d0f4224 */ /* 0x000fe400078e0210 */
[----:B-1----:R-:W-:-:S02]  /*eb20*/  IMAD R0, R2, R22, R11 ;  /* 0x0000001602007224 */ /* 0x002fc400078e020b */
[----:B------:R-:W-:Y:S02]  /*eb30*/  IMAD R40, R40, R23, R15 ;  /* 0x0000001728287224 */ /* 0x000fe400078e020f */
[----:B------:R-:W-:Y:S02]  /*eb40*/  IMAD R3, R0, R14, R3 ;  /* 0x0000000e00037224 */ /* 0x000fe400078e0203 */
[----:B------:R-:W-:-:S03]  /*eb50*/  IMAD.MOV.U32 R0, RZ, RZ, 0x1 ;  /* 0x00000001ff007424 */ /* 0x000fc600078e00ff */
[----:B------:R-:W-:Y:S02]  /*eb60*/  SEL R2, R3, R40, !P4 ;  /* 0x0000002803027207 */ /* 0x000fe40006000000 */
[----:B------:R-:W-:-:S03]  /*eb70*/  SEL R40, R40, R3, !P4 ;  /* 0x0000000328287207 */ /* 0x000fc60006000000 */
[----:B------:R2:W-:Y:S04]  /*eb80*/  STL [R1+0x80], R2 ;  /* 0x0000800201007387 */ /* 0x0005e80000100800 */
.L_x_291:
[----:B------:R0:W-:Y:S01]  /*eb90*/  STL [R1+0x84], R40 ;  /* 0x0000842801007387 */ /* 0x0001e20000100800 */
[----:B------:R-:W-:-:S13]  /*eba0*/  LOP3.LUT P0, RZ, R0, 0xff, RZ, 0xc0, !PT ;  /* 0x000000ff00ff7812 */ /* 0x000fda000780c0ff */
[----:B0-----:R-:W-:Y:S05]  /*ebb0*/  @P0 BRA `(.L_x_294) ;  /* 0xffffff24004c0947 */ /* 0x001fea000383ffff */
[----:B------:R-:W-:Y:S05]  /*ebc0*/  EXIT ;  /* 0x000000000000794d */ /* 0x000fea0003800000 */
.L_x_4:
[----:B------:R-:W2:Y:S01]  /*ebd0*/  LDL R16, [R1+0x7c] ;  /* 0x00007c0001107983 */ /* 0x000ea20000100800 */
[----:B------:R-:W-:-:S03]  /*ebe0*/  ULDC.64 UR4, c[0x0][0x650] ;  /* 0x0001940000047ab9 */ /* 0x000fc60000000a00 */
[----:B------:R-:W3:Y:S01]  /*ebf0*/  LDL R17, [R1+0x78] ;  /* 0x0000780001117983 */ /* 0x000ee20000100800 */
[----:B------:R-:W-:Y:S01]  /*ec00*/  PRMT R4, RZ, 0x7610, R4 ;  /* 0x00007610ff047816 */ /* 0x000fe20000000004 */
[----:B------:R-:W-:Y:S02]  /*ec10*/  IMAD.MOV.U32 R5, RZ, RZ, -0x1 ;  /* 0xffffffffff057424 */ /* 0x000fe400078e00ff */
[----:B------:R-:W-:Y:S02]  /*ec20*/  IMAD.MOV.U32 R6, RZ, RZ, -0x1 ;  /* 0xffffffffff067424 */ /* 0x000fe400078e00ff */
[----:B------:R-:W-:Y:S01]  /*ec30*/  IMAD.MOV.U32 R11, RZ, RZ, -0x1 ;  /* 0xffffffffff0b7424 */ /* 0x000fe200078e00ff */
[----:B--2---:R-:W-:-:S04]  /*ec40*/  ISETP.GE.U32.AND P0, PT, R16, UR4, PT ;  /* 0x0000000410007c0c */ /* 0x004fc8000bf06070 */
[----:B---3--:R-:W-:-:S13]  /*ec50*/  ISETP.GE.U32.AND.EX P0, PT, R17, UR5, PT, P0 ;  /* 0x0000000511007c0c */ /* 0x008fda000bf06100 */
[----:B------:R-:W-:Y:S05]  /*ec60*/  @P0 BRA `(.L_x_295) ;  /* 0x00000004005c0947 */ /* 0x000fea0003800000 */
        /* <DEDUP_REMOVED lines=18> */
.L_x_296:
[-CC-:B------:R-:W-:Y:S01]  /*ed90*/  SHF.R.U64 R11, R8, R12.reuse, R9.reuse ;  /* 0x0000000c080b7219 */ /* 0x180fe20000001209 */
[----:B------:R-:W0:Y:S01]  /*eda0*/  LDC.64 R20, c[0x0][0x640] ;  /* 0x00019000ff147b82 */ /* 0x000e220000000a00 */
[----:B------:R-:W-:Y:S01]  /*edb0*/  SHF.R.U32.HI R3, RZ, R12, R9 ;  /* 0x0000000cff037219 */ /* 0x000fe20000011609 */
[----:B------:R-:W-:Y:S01]  /*edc0*/  ULDC UR4, c[0x0][0x150] ;  /* 0x0000540000047ab9 */ /* 0x000fe20000000800 */
[----:B------:R-:W-:Y:S01]  /*edd0*/  IADD3 R7, P0, RZ, -R11, RZ ;  /* 0x8000000bff077210 */ /* 0x000fe20007f1e0ff */
[----:B------:R-:W-:Y:S01]  /*ede0*/  IMAD.MOV.U32 R4, RZ, RZ, R16 ;  /* 0x000000ffff047224 */ /* 0x000fe200078e0010 */
[----:B------:R-:W-:Y:S01]  /*edf0*/  I2FP.F32.U32 R6, R2 ;  /* 0x0000000200067245 */ /* 0x000fe20000201000 */
[----:B------:R-:W-:Y:S02]  /*ee00*/  IMAD.MOV.U32 R5, RZ, RZ, R17 ;  /* 0x000000ffff057224 */ /* 0x000fe400078e0011 */
[----:B------:R-:W1:Y:S01]  /*ee10*/  LDC R10, c[0x0][0x618] ;  /* 0x00018600ff0a7b82 */ /* 0x000e620000000800 */
[----:B------:R-:W-:-:S02]  /*ee20*/  IMAD.X R3, RZ, RZ, ~R3, P0 ;  /* 0x000000ffff037224 */ /* 0x000fc400000e0e03 */
[----:B------:R-:W-:Y:S01]  /*ee30*/  FMUL R9, R6, UR4 ;  /* 0x0000000406097c20 */ /* 0x000fe20008400000 */
[----:B------:R-:W-:Y:S01]  /*ee40*/  IMAD.WIDE.U32 R4, R7, R14, R4 ;  /* 0x0000000e07047225 */ /* 0x000fe200078e0004 */
[----:B------:R-:W-:-:S03]  /*ee50*/  ULDC UR4, c[0x0][0x154] ;  /* 0x0000550000047ab9 */ /* 0x000fc60000000800 */
[----:B------:R-:W-:Y:S01]  /*ee60*/  IMAD R6, R3, R14, RZ ;  /* 0x0000000e03067224 */ /* 0x000fe200078e02ff */
[----:B------:R-:W2:Y:S01]  /*ee70*/  LDC R13, c[0x0][0x144] ;  /* 0x00005100ff0d7b82 */ /* 0x000ea20000000800 */
[----:B------:R-:W3:Y:S02]  /*ee80*/  F2I.U32.TRUNC.NTZ R9, R9 ;  /* 0x0000000900097305 */ /* 0x000ee4000020f000 */
[----:B------:R-:W-:Y:S02]  /*ee90*/  IMAD R3, R7, R15, R6 ;  /* 0x0000000f07037224 */ /* 0x000fe400078e0206 */
[----:B------:R-:W-:Y:S02]  /*eea0*/  IMAD.MOV.U32 R6, RZ, RZ, -0x1 ;  /* 0xffffffffff067424 */ /* 0x000fe400078e00ff */
[----:B------:R-:W-:Y:S01]  /*eeb0*/  IMAD.IADD R3, R5, 0x1, R3 ;  /* 0x0000000105037824 */ /* 0x000fe200078e0203 */
[----:B------:R-:W4:Y:S01]  /*eec0*/  LDC R12, c[0x0][0x608] ;  /* 0x00018200ff0c7b82 */ /* 0x000f220000000800 */
[----:B------:R-:W-:-:S02]  /*eed0*/  I2FP.F32.U32 R5, R0 ;  /* 0x0000000000057245 */ /* 0x000fc40000201000 */
[----:B0-----:R-:W-:-:S03]  /*eee0*/  ISETP.NE.U32.AND P0, PT, R20, RZ, PT ;  /* 0x000000ff1400720c */ /* 0x001fc60003f05070 */
[----:B------:R-:W-:Y:S01]  /*eef0*/  FMUL R5, R5, UR4 ;  /* 0x0000000405057c20 */ /* 0x000fe20008400000 */
[----:B------:R-:W-:Y:S01]  /*ef00*/  ISETP.NE.AND.EX P0, PT, R21, RZ, PT, P0 ;  /* 0x000000ff1500720c */ /* 0x000fe20003f05300 */
[----:B------:R-:W0:Y:S01]  /*ef10*/  LDC R7, c[0x0][0x658] ;  /* 0x00019600ff077b82 */ /* 0x000e220000000800 */
[-C--:B-1----:R-:W-:Y:S01]  /*ef20*/  SHF.R.U64 R8, R4, R10.reuse, R3 ;  /* 0x0000000a04087219 */ /* 0x082fe20000001203 */
[----:B---3--:R-:W-:Y:S01]  /*ef30*/  IMAD.MOV R4, RZ, RZ, -R9 ;  /* 0x000000ffff047224 */ /* 0x008fe200078e0a09 */
[----:B------:R-:W-:Y:S02]  /*ef40*/  SHF.R.U32.HI R3, RZ, R10, R3 ;  /* 0x0000000aff037219 */ /* 0x000fe40000011603 */
[----:B------:R1:W3:Y:S03]  /*ef50*/  F2I.U32.TRUNC.NTZ R10, R5 ;  /* 0x00000005000a7305 */ /* 0x0002e6000020f000 */
[----:B------:R-:W1:Y:S01]  /*ef60*/  LDC R17, c[0x0][0x148] ;  /* 0x00005200ff117b82 */ /* 0x000e620000000800 */
[----:B--2---:R-:W-:-:S02]  /*ef70*/  IMAD R19, R13, R4, R2 ;  /* 0x000000040d137224 */ /* 0x004fc400078e0202 */
[----:B------:R-:W-:-:S05]  /*ef80*/  IMAD.MOV.U32 R4, RZ, RZ, 0x1 ;  /* 0x00000001ff047424 */ /* 0x000fca00078e00ff */
[----:B------:R-:W2:Y:S01]  /*ef90*/  LDC R14, c[0x0][0x600] ;  /* 0x00018000ff0e7b82 */ /* 0x000ea20000000800 */
[-CC-:B----4-:R-:W-:Y:S02]  /*efa0*/  SHF.R.U64 R13, R8, R12.reuse, R3.reuse ;  /* 0x0000000c080d7219 */ /* 0x190fe40000001203 */
[----:B------:R-:W-:-:S05]  /*efb0*/  SHF.R.U32.HI R2, RZ, R12, R3 ;  /* 0x0000000cff027219 */ /* 0x000fca0000011603 */
[----:B------:R-:W4:Y:S01]  /*efc0*/  LDC R16, c[0x0][0x648] ;  /* 0x00019200ff107b82 */ /* 0x000f220000000800 */
[-CC-:B0-----:R-:W-:Y:S02]  /*efd0*/  SHF.R.U64 R15, R13, R7.reuse, R2.reuse ;  /* 0x000000070d0f7219 */ /* 0x181fe40000001202 */
[-C--:B------:R-:W-:Y:S02]  /*efe0*/  SHF.L.U32 R6, R6, R7.reuse, RZ ;  /* 0x0000000706067219 */ /* 0x080fe400000006ff */
[-C--:B------:R-:W-:Y:S01]  /*eff0*/  SHF.R.U32.HI R3, RZ, R7.reuse, R2 ;  /* 0x00000007ff037219 */ /* 0x080fe20000011602 */
[----:B------:R-:W-:Y:S01]  /*f000*/  IMAD.MOV.U32 R2, RZ, RZ, R15 ;  /* 0x000000ffff027224 */ /* 0x000fe200078e000f */
[----:B------:R-:W-:Y:S01]  /*f010*/  SHF.L.U32 R12, R4, R7, RZ ;  /* 0x00000007040c7219 */ /* 0x000fe200000006ff */
[----:B------:R-:W0:Y:S01]  /*f020*/  LDC R18, c[0x0][0x638] ;  /* 0x00018e00ff127b82 */ /* 0x000e220000000800 */
[----:B------:R-:W-:-:S07]  /*f030*/  LOP3.LUT R22, RZ, R6, RZ, 0x33, !PT ;  /* 0x00000006ff167212 */ /* 0x000fce00078e33ff */
        /* <DEDUP_REMOVED lines=12> */
.L_x_297:
[----:B----4-:R-:W-:Y:S01]  /*f100*/  SHF.R.U64 R3, R2, R16, R3 ;  /* 0x0000001002037219 */ /* 0x010fe20000001203 */
[----:B--2---:R-:W-:Y:S01]  /*f110*/  VIADD R5, R14, 0xffffffff ;  /* 0xffffffff0e057836 */ /* 0x004fe20000000000 */
[----:B------:R-:W-:Y:S01]  /*f120*/  LOP3.LUT R2, R13, R22, RZ, 0xc0, !PT ;  /* 0x000000160d027212 */ /* 0x000fe200078ec0ff */
[----:B------:R-:W-:Y:S02]  /*f130*/  IMAD.MOV R10, RZ, RZ, -R10 ;  /* 0x000000ffff0a7224 */ /* 0x000fe400078e0a0a */
[----:B------:R-:W-:Y:S02]  /*f140*/  IMAD.MOV R4, RZ, RZ, -R3 ;  /* 0x000000ffff047224 */ /* 0x000fe400078e0a03 */
[----:B------:R-:W-:Y:S01]  /*f150*/  IMAD R2, R12, R3, R2 ;  /* 0x000000030c027224 */ /* 0x000fe200078e0202 */
[----:B------:R-:W-:Y:S01]  /*f160*/  LOP3.LUT R3, R8, R5, RZ, 0xc0, !PT ;  /* 0x0000000508037212 */ /* 0x000fe200078ec0ff */
[----:B------:R-:W-:Y:S02]  /*f170*/  @P4 IMAD R19, R17, R10, R0 ;  /* 0x0000000a11134224 */ /* 0x000fe400078e0200 */
[----:B0-----:R-:W-:-:S02]  /*f180*/  IMAD R0, R4, R18, R15 ;  /* 0x0000001204007224 */ /* 0x001fc400078e020f */
[----:B------:R-:W-:Y:S02]  /*f190*/  IMAD R5, R2, R23, R19 ;  /* 0x0000001702057224 */ /* 0x000fe400078e0213 */
[----:B------:R-:W-:Y:S02]  /*f1a0*/  IMAD R0, R0, R14, R3 ;  /* 0x0000000e00007224 */ /* 0x000fe400078e0203 */
[----:B------:R-:W-:-:S03]  /*f1b0*/  IMAD.MOV.U32 R4, RZ, RZ, 0x1 ;  /* 0x00000001ff047424 */ /* 0x000fc600078e00ff */
[----:B------:R-:W-:Y:S02]  /*f1c0*/  SEL R6, R0, R5, !P4 ;  /* 0x0000000500067207 */ /* 0x000fe40006000000 */
[----:B------:R-:W-:-:S07]  /*f1d0*/  SEL R5, R5, R0, !P4 ;  /* 0x0000000005057207 */ /* 0x000fce0006000000 */
.L_x_295:
[----:B------:R-:W-:-:S08]  /*f1e0*/  NOP ;  /* 0x0000000000007918 */ /* 0x000fd00000000000 */
[----:B------:R-:W0:-:S00]  /*f1f0*/  USETMAXREG.DEALLOC.CTAPOOL 0x28 ;  /* 0x00000028000079c8 */ /* 0x000e0000080e0500 */
[----:B------:R-:W-:-:S13]  /*f200*/  ISETP.NE.AND P0, PT, RZ, UR8, PT ;  /* 0x00000008ff007c0c */ /* 0x000fda000bf05270 */
[----:B------:R-:W-:Y:S05]  /*f210*/  @P0 EXIT ;  /* 0x000000000000094d */ /* 0x000fea0003800000 */
[----:B0-----:R-:W-:Y:S01]  /*f220*/  LOP3.LUT P0, RZ, R4, 0xff, RZ, 0xc0, !PT ;  /* 0x000000ff04ff7812 */ /* 0x001fe2000780c0ff */
[----:B------:R-:W-:Y:S02]  /*f230*/  IMAD.MOV.U32 R0, RZ, RZ, 0x1 ;  /* 0x00000001ff007424 */ /* 0x000fe400078e00ff */
[----:B------:R-:W-:-:S10]  /*f240*/  IMAD.MOV.U32 R8, RZ, RZ, RZ ;  /* 0x000000ffff087224 */ /* 0x000fd400078e00ff */
[----:B------:R-:W-:Y:S05]  /*f250*/  @!P0 BRA `(.L_x_298) ;  /* 0x0000000c00508947 */ /* 0x000fea0003800000 */
[----:B------:R-:W0:Y:S01]  /*f260*/  S2R R2, SR_TID.X ;  /* 0x0000000000027919 */ /* 0x000e220000002100 */
[----:B------:R-:W-:Y:S01]  /*f270*/  ULDC UR4, c[0x0][0x28c] ;  /* 0x0000a30000047ab9 */ /* 0x000fe20000000800 */
[----:B------:R-:W-:Y:S01]  /*f280*/  ULDC UR6, c[0x0][0x658] ;  /* 0x0001960000067ab9 */ /* 0x000fe20000000800 */
[----:B------:R-:W-:Y:S01]  /*f290*/  UIADD3 UR10, UR4, 0x3f, URZ ;  /* 0x0000003f040a7890 */ /* 0x000fe2000fffe03f */
[----:B------:R-:W-:Y:S01]  /*f2a0*/  BSSY B0, `(.L_x_298) ;  /* 0x00000cf000007945 */ /* 0x000fe20003800000 */
[----:B------:R-:W-:Y:S01]  /*f2b0*/  UMOV UR7, 0xffffffff ;  /* 0xffffffff00077882 */ /* 0x000fe20000000000 */
[----:B------:R-:W-:Y:S01]  /*f2c0*/  ULDC UR5, c[0x0][0x600] ;  /* 0x0001800000057ab9 */ /* 0x000fe20000000800 */
[----:B------:R-:W-:Y:S01]  /*f2d0*/  UMOV UR9, 0x1 ;  /* 0x0000000100097882 */ /* 0x000fe20000000000 */
[----:B------:R-:W-:Y:S01]  /*f2e0*/  USHF.L.U32 UR7, UR7, UR6, URZ ;  /* 0x0000000607077299 */ /* 0x000fe2000800063f */
[----:B------:R-:W-:Y:S01]  /*f2f0*/  IMAD.MOV.U32 R9, RZ, RZ, 0x1 ;  /* 0x00000001ff097424 */ /* 0x000fe200078e00ff */
[----:B------:R-:W-:Y:S01]  /*f300*/  UIADD3 UR4, UR5, -0x1, URZ ;  /* 0xffffffff05047890 */ /* 0x000fe2000fffe03f */
[----:B------:R-:W-:Y:S01]  /*f310*/  IMAD.MOV.U32 R0, RZ, RZ, 0x1 ;  /* 0x00000001ff007424 */ /* 0x000fe200078e00ff */
[----:B------:R-:W-:Y:S01]  /*f320*/  USHF.R.S32.HI UR11, URZ, 0x1f, UR10 ;  /* 0x0000001f3f0b7899 */ /* 0x000fe2000801140a */
[----:B------:R-:W-:Y:S01]  /*f330*/  IMAD.MOV.U32 R8, RZ, RZ, RZ ;  /* 0x000000ffff087224 */ /* 0x000fe200078e00ff */
[----:B------:R-:W-:Y:S01]  /*f340*/  ULDC UR8, c[0x0][0xc] ;  /* 0x0000030000087ab9 */ /* 0x000fe20000000800 */
[----:B------:R-:W-:-:S02]  /*f350*/  USHF.L.U32 UR5, UR9, UR6, URZ ;  /* 0x0000000609057299 */ /* 0x000fc4000800063f */
[----:B------:R-:W-:Y:S01]  /*f360*/  ULEA.HI UR11, UR11, UR10, URZ, 0x6 ;  /* 0x0000000a0b0b7291 */ /* 0x000fe2000f8f303f */
[----:B------:R-:W-:Y:S01]  /*f370*/  ULDC UR9, c[0x0][0x10] ;  /* 0x0000040000097ab9 */ /* 0x000fe20000000800 */
[----:B------:R-:W-:Y:S02]  /*f380*/  ULOP3.LUT UR6, URZ, UR7, URZ, 0x33, !UPT ;  /* 0x000000073f067292 */ /* 0x000fe4000f8e333f */
[----:B------:R-:W-:Y:S01]  /*f390*/  UIMAD.WIDE.U32 UR8, UR8, UR9, URZ ;  /* 0x00000009080872a5 */ /* 0x000fe2000f8e003f */
[----:B------:R-:W-:Y:S01]  /*f3a0*/  ULDC UR7, c[0x0][0x14] ;  /* 0x0000050000077ab9 */ /* 0x000fe20000000800 */
[----:B------:R-:W-:Y:S02]  /*f3b0*/  USHF.R.S32.HI UR20, URZ, 0x6, UR11 ;  /* 0x000000063f147899 */ /* 0x000fe4000801140b */
[----:B------:R-:W-:Y:S02]  /*f3c0*/  UIMAD.WIDE.U32 UR22, UR8, UR7, URZ ;  /* 0x00000007081672a5 */ /* 0x000fe4000f8e003f */
[----:B------:R-:W-:-:S02]  /*f3d0*/  UIMAD UR18, UR9, UR7, URZ ;  /* 0x00000007091272a4 */ /* 0x000fc4000f8e023f */
[----:B------:R-:W-:Y:S01]  /*f3e0*/  ULOP3.LUT UR26, UR13, 0x2, URZ, 0xfc, !UPT ;  /* 0x000000020d1a7892 */ /* 0x000fe2000f8efc3f */
[C---:B0-----:R-:W-:Y:S01]  /*f3f0*/  LOP3.LUT P2, RZ, R2.reuse, 0x7f, RZ, 0xc0, !PT ;  /* 0x0000007f02ff7812 */ /* 0x041fe2000784c0ff */
[----:B------:R-:W-:Y:S01]  /*f400*/  UIADD3 UR18, UR23, UR18, URZ ;  /* 0x0000001217127290 */ /* 0x000fe2000fffe03f */
[----:B------:R-:W-:Y:S01]  /*f410*/  LOP3.LUT P0, RZ, R2, 0x1f, RZ, 0xc0, !PT ;  /* 0x0000001f02ff7812 */ /* 0x000fe2000780c0ff */
[----:B------:R-:W-:Y:S01]  /*f420*/  UIADD3 UR27, UR20, 0x1, URZ ;  /* 0x00000001141b7890 */ /* 0x000fe2000fffe03f */
[----:B------:R-:W-:Y:S02]  /*f430*/  ULDC.64 UR24, c[0x0][0x198] ;  /* 0x0000660000187ab9 */ /* 0x000fe40000000a00 */
[----:B------:R-:W-:-:S13]  /*f440*/  PLOP3.LUT P0, PT, P0, P2, PT, 0x8a, 0x0 ;  /* 0x000000000000781c */ /* 0x000fda0000705172 */
.L_x_310:
[----:B------:R-:W-:-:S03]  /*f450*/  UMOV UR7, 0xffffffff ;  /* 0xffffffff00077882 */ /* 0x000fc60000000000 */
[----:B------:R-:W-:Y:S05]  /*f460*/  BRA.DIV UR7, `(.L_x_299) ;  /* 0x00000012077c7947 */ /* 0x000fea000b800000 */
[----:B------:R-:W-:-:S13]  /*f470*/  ELECT P1, URZ, PT ;  /* 0x00000000003f782f */ /* 0x000fda0003820000 */
.L_x_326:
[----:B------:R-:W0:Y:S01]  /*f480*/  LDC R2, c[0x0][0x28c] ;  /* 0x0000a300ff027b82 */ /* 0x000e220000000800 */
[----:B------:R-:W-:Y:S01]  /*f490*/  BSSY B1, `(.L_x_300) ;  /* 0x0000038000017945 */ /* 0x000fe20003800000 */
[----:B0-----:R-:W-:-:S13]  /*f4a0*/  ISETP.LT.OR P1, PT, R2, 0x1, !P1 ;  /* 0x000000010200780c */ /* 0x001fda0004f21670 */
[----:B------:R-:W-:Y:S05]  /*f4b0*/  @P1 BRA `(.L_x_301) ;  /* 0x0000000000d41947 */ /* 0x000fea0003800000 */
[----:B------:R-:W-:Y:S02]  /*f4c0*/  IMAD.SHL.U32 R6, R6, 0x80, RZ ;  /* 0x0000008006067824 */ /* 0x000fe400078e00ff */
[----:B------:R-:W-:Y:S02]  /*f4d0*/  IMAD.SHL.U32 R7, R5, 0x100, RZ ;  /* 0x0000010005077824 */ /* 0x000fe400078e00ff */
[----:B------:R-:W-:Y:S02]  /*f4e0*/  IMAD.MOV.U32 R12, RZ, RZ, RZ ;  /* 0x000000ffff0c7224 */ /* 0x000fe400078e00ff */
[----:B------:R-:W-:Y:S02]  /*f4f0*/  IMAD.U32 R14, RZ, RZ, UR27 ;  /* 0x0000001bff0e7e24 */ /* 0x000fe4000f8e00ff */
[----:B------:R-:W-:Y:S02]  /*f500*/  IMAD.MOV.U32 R2, RZ, RZ, R0 ;  /* 0x000000ffff027224 */ /* 0x000fe400078e0000 */
[----:B------:R-:W-:-:S07]  /*f510*/  IMAD.MOV.U32 R3, RZ, RZ, R8 ;  /* 0x000000ffff037224 */ /* 0x000fce00078e0008 */
.L_x_305:
[----:B------:R-:W0:Y:S01]  /*f520*/  S2R R5, SR_CgaCtaId ;  /* 0x0000000000057919 */ /* 0x000e220000008800 */
[----:B------:R-:W-:-:S04]  /*f530*/  MOV R4, 0x400 ;  /* 0x0000040000047802 */ /* 0x000fc80000000f00 */
[----:B0-----:R-:W-:Y:S02]  /*f540*/  LEA R10, R5, R4, 0x18 ;  /* 0x00000004050a7211 */ /* 0x001fe400078ec0ff */
[----:B------:R-:W-:Y:S01]  /*f550*/  SHF.L.U32 R4, R2, 0x1f, RZ ;  /* 0x0000001f02047819 */ /* 0x000fe200000006ff */
[----:B------:R-:W0:Y:S02]  /*f560*/  @!P2 LDC R5, c[0x0][0x500] ;  /* 0x00014000ff05ab82 */ /* 0x000e240000000800 */
[----:B------:R-:W-:-:S04]  /*f570*/  IMAD R13, R3, 0x8, R10 ;  /* 0x00000008030d7824 */ /* 0x000fc800078e020a */
[----:B------:R-:W1:Y:S02]  /*f580*/  SYNCS.PHASECHK.TRANS64.TRYWAIT P1, [R13+URZ+0x48], R4 ;  /* 0x000048040d0075a7 */ /* 0x000e64000802017f */
[----:B-1----:R-:W-:Y:S05]  /*f590*/  @!P1 BRA `(.L_x_302) ;  /* 0x0000001000509947 */ /* 0x002fea0003800000 */
.L_x_327:
[----:B------:R-:W-:Y:S01]  /*f5a0*/  UPRMT UR7, UR26, 0x9910, URZ ;  /* 0x000099101a077896 */ /* 0x000fe2000800003f */
[----:B0-----:R0:W-:Y:S03]  /*f5b0*/  @!P2 SYNCS.ARRIVE.TRANS64 RZ, [R13+URZ], R5 ;  /* 0x000000050dffa9a7 */ /* 0x0011e6000800003f */
[----:B------:R-:W-:-:S06]  /*f5c0*/  UISETP.NE.AND UP0, UPT, UR7, 0x2, UPT ;  /* 0x000000020700788c */ /* 0x000fcc000bf05270 */
[----:B------:R-:W-:-:S13]  /*f5d0*/  PLOP3.LUT P1, PT, PT, PT, UP0, 0x80, 0x0 ;  /* 0x000000000000781c */ /* 0x000fda0003f2f008 */
[----:B0-----:R-:W-:Y:S05]  /*f5e0*/  @P1 BRA `(.L_x_303) ;  /* 0x0000000000041947 */ /* 0x001fea0003800000 */
[----:B------:R-:W-:Y:S01]  /*f5f0*/  BPT.TRAP 0x1 ;  /* 0x000000040000795c */ /* 0x000fe20000300000 */
.L_x_303:
[----:B------:R-:W-:Y:S05]  /*f600*/  @P0 BRA `(.L_x_304) ;  /* 0x0000000000040947 */ /* 0x000fea0003800000 */
[----:B------:R-:W-:Y:S01]  /*f610*/  BPT.TRAP 0x1 ;  /* 0x000000040000795c */ /* 0x000fe20000300000 */
.L_x_304:
[--C-:B-1----:R-:W-:Y:S01]  /*f620*/  IMAD R4, R3, 0x4000, R10.reuse ;  /* 0x0000400003047824 */ /* 0x102fe200078e020a */
[----:B------:R-:W-:Y:S01]  /*f630*/  R2UR UR9, R13 ;  /* 0x000000000d0972ca */ /* 0x000fe200000e0000 */
[----:B------:R-:W-:Y:S01]  /*f640*/  IMAD R10, R3, 0x2000, R10 ;  /* 0x00002000030a7824 */ /* 0x000fe200078e020a */
[----:B------:R-:W-:Y:S01]  /*f650*/  UIADD3 UR14, UP0, UR24, 0xf0, URZ ;  /* 0x000000f0180e7890 */ /* 0x000fe2000ff1e03f */
[----:B------:R-:W-:Y:S01]  /*f660*/  VIADD R14, R14, 0xffffffff ;  /* 0xffffffff0e0e7836 */ /* 0x000fe20000000000 */
[----:B------:R-:W-:Y:S01]  /*f670*/  R2UR UR7, R4 ;  /* 0x00000000040772ca */ /* 0x000fe200000e0000 */
[----:B------:R-:W-:Y:S01]  /*f680*/  UIADD3 UR28, UP1, UR24, 0x1f0, URZ ;  /* 0x000001f0181c7890 */ /* 0x000fe2000ff3e03f */
[----:B------:R-:W-:Y:S01]  /*f690*/  R2UR UR8, R10 ;  /* 0x000000000a0872ca */ /* 0x000fe200000e0000 */
[----:B------:R-:W-:Y:S01]  /*f6a0*/  UIADD3.X UR15, URZ, UR25, URZ, UP0, !UPT ;  /* 0x000000193f0f7290 */ /* 0x000fe200087fe43f */
[----:B------:R-:W-:Y:S01]  /*f6b0*/  R2UR UR11, R7 ;  /* 0x00000000070b72ca */ /* 0x000fe200000e0000 */
[----:B------:R-:W-:Y:S01]  /*f6c0*/  VIADD R3, R3, 0x1 ;  /* 0x0000000103037836 */ /* 0x000fe20000000000 */
[----:B------:R-:W-:Y:S01]  /*f6d0*/  R2UR UR10, R12 ;  /* 0x000000000c0a72ca */ /* 0x000fe200000e0000 */
[----:B------:R-:W-:Y:S01]  /*f6e0*/  UIADD3.X UR29, URZ, UR25, URZ, UP1, !UPT ;  /* 0x000000193f1d7290 */ /* 0x000fe20008ffe43f */
[----:B------:R-:W-:Y:S01]  /*f6f0*/  R2UR UR12, R11 ;  /* 0x000000000b0c72ca */ /* 0x000fe200000e0000 */
[----:B------:R-:W-:Y:S01]  /*f700*/  UMOV UR16, 0x0 ;  /* 0x0000000000107882 */ /* 0x000fe20000000000 */
[----:B------:R-:W-:Y:S01]  /*f710*/  R2UR UR21, R6 ;  /* 0x00000000061572ca */ /* 0x000fe200000e0000 */
[----:B------:R-:W-:Y:S01]  /*f720*/  UMOV UR17, 0x10000000 ;  /* 0x1000000000117882 */ /* 0x000fe20000000000 */
[----:B------:R-:W-:Y:S01]  /*f730*/  ISETP.GT.AND P3, PT, R14, 0x1, PT ;  /* 0x000000010e00780c */ /* 0x000fe20003f64270 */
[----:B------:R-:W-:Y:S01]  /*f740*/  UIADD3 UR7, UR7, 0x180, URZ ;  /* 0x0000018007077890 */ /* 0x000fe2000fffe03f */
[----:B------:R-:W-:Y:S01]  /*f750*/  ISETP.NE.AND P1, PT, R3, 0x9, PT ;  /* 0x000000090300780c */ /* 0x000fe20003f25270 */
[----:B------:R-:W-:Y:S01]  /*f760*/  UIADD3 UR19, UR8, 0x24180, URZ ;  /* 0x0002418008137890 */ /* 0x000fe2000fffe03f */
[----:B------:R-:W-:-:S02]  /*f770*/  VIADD R12, R12, 0x40 ;  /* 0x000000400c0c7836 */ /* 0x000fc40000000000 */
[----:B------:R-:W-:Y:S02]  /*f780*/  SEL R5, RZ, 0x1, P1 ;  /* 0x00000001ff057807 */ /* 0x000fe40000800000 */
[----:B------:R-:W-:Y:S01]  /*f790*/  UMOV UR8, UR7 ;  /* 0x0000000700087c82 */ /* 0x000fe20008000000 */
[----:B------:R-:W-:Y:S01]  /*f7a0*/  SEL R3, R3, RZ, P1 ;  /* 0x000000ff03037207 */ /* 0x000fe20000800000 */
[----:B------:R0:W-:Y:S01]  /*f7b0*/  UTMALDG.3D [UR8], [UR14], desc[UR16] ;  /* 0x000010080e0075b4 */ /* 0x0001e20008011000 */
[----:B------:R-:W-:Y:S01]  /*f7c0*/  LOP3.LUT R2, R2, R5, RZ, 0x3c, !PT ;  /* 0x0000000502027212 */ /* 0x000fe200078e3cff */
[----:B0-----:R-:W-:Y:S01]  /*f7d0*/  UMOV UR8, UR19 ;  /* 0x0000001300087c82 */ /* 0x001fe20008000000 */
[----:B------:R-:W-:Y:S02]  /*f7e0*/  UMOV UR11, UR21 ;  /* 0x00000015000b7c82 */ /* 0x000fe40008000000 */
[----:B------:R0:W-:Y:S02]  /*f7f0*/  UTMALDG.3D [UR8], [UR28], desc[UR16] ;  /* 0x000010081c0075b4 */ /* 0x0001e40008011000 */
[----:B0-----:R-:W-:Y:S05]  /*f800*/  @P3 BRA `(.L_x_305) ;  /* 0xfffffffc00443947 */ /* 0x001fea000383ffff */
.L_x_301:
[----:B------:R-:W-:Y:S05]  /*f810*/  BSYNC B1 ;  /* 0x0000000000017941 */ /* 0x000fea0003800000 */
.L_x_300:
[----:B------:R-:W2:Y:S01]  /*f820*/  LDL.LU R15, [R1+0x78] ;  /* 0x00007800010f7983 */ /* 0x000ea20000300800 */
[----:B------:R-:W-:Y:S01]  /*f830*/  LOP3.LUT P5, RZ, R9, 0xff, RZ, 0xc0, !PT ;  /* 0x000000ff09ff7812 */ /* 0x000fe200078ac0ff */
[----:B------:R-:W-:Y:S01]  /*f840*/  VIADD R8, R8, UR20 ;  /* 0x0000001408087c36 */ /* 0x000fe20008000000 */
[----:B------:R-:W-:Y:S01]  /*f850*/  ULDC.64 UR8, c[0x0][0x650] ;  /* 0x0001940000087ab9 */ /* 0x000fe20000000a00 */
[----:B------:R-:W3:Y:S01]  /*f860*/  LDL.LU R13, [R1+0x7c] ;  /* 0x00007c00010d7983 */ /* 0x000ee20000300800 */
[----:B------:R-:W-:Y:S01]  /*f870*/  IMAD.U32 R5, RZ, RZ, UR20 ;  /* 0x00000014ff057e24 */ /* 0x000fe2000f8e00ff */
[----:B------:R-:W-:Y:S01]  /*f880*/  UISETP.GE.U32.AND UP0, UPT, UR20, 0x9, UPT ;  /* 0x000000091400788c */ /* 0x000fe2000bf06070 */
[----:B------:R-:W-:Y:S01]  /*f890*/  ISETP.GT.U32.AND P1, PT, R8, 0x8, PT ;  /* 0x000000080800780c */ /* 0x000fe20003f24070 */
[----:B------:R-:W-:Y:S01]  /*f8a0*/  BSSY B1, `(.L_x_306) ;  /* 0x000006c000017945 */ /* 0x000fe20003800000 */
[----:B------:R-:W-:Y:S01]  /*f8b0*/  IMAD.MOV.U32 R6, RZ, RZ, -0x1 ;  /* 0xffffffffff067424 */ /* 0x000fe200078e00ff */
[----:B------:R-:W-:Y:S01]  /*f8c0*/  PRMT R9, RZ, 0x7610, R9 ;  /* 0x00007610ff097816 */ /* 0x000fe20000000009 */
[----:B------:R-:W-:Y:S01]  /*f8d0*/  IMAD.MOV.U32 R11, RZ, RZ, -0x1 ;  /* 0xffffffffff0b7424 */ /* 0x000fe200078e00ff */
[----:B------:R-:W-:-:S02]  /*f8e0*/  ISETP.LT.U32.AND P1, PT, R5, 0x9, P1 ;  /* 0x000000090500780c */ /* 0x000fc40000f21070 */
[----:B------:R-:W0:Y:S01]  /*f8f0*/  @P5 S2R R3, SR_CgaCtaId ;  /* 0x0000000000035919 */ /* 0x000e220000008800 */
[----:B------:R-:W-:Y:S02]  /*f900*/  @P5 MOV R2, 0x400 ;  /* 0x0000040000025802 */ /* 0x000fe40000000f00 */
[----:B------:R-:W-:Y:S02]  /*f910*/  PLOP3.LUT P3, PT, PT, PT, UP0, 0x80, 0x0 ;  /* 0x000000000000781c */ /* 0x000fe40003f6f008 */
[----:B0-----:R-:W-:Y:S01]  /*f920*/  @P5 LEA R4, R3, R2, 0x18 ;  /* 0x0000000203045211 */ /* 0x001fe200078ec0ff */
[----:B------:R-:W-:-:S03]  /*f930*/  IMAD.WIDE.U32 R2, R8, 0x38e38e39, RZ ;  /* 0x38e38e3908027825 */ /* 0x000fc600078e00ff */
[----:B------:R0:W-:Y:S02]  /*f940*/  @P5 SYNCS.ARRIVE.TRANS64.A1T0 RZ, [R4+URZ+0xa8], RZ ;  /* 0x0000a8ff04ff59a7 */ /* 0x0001e4000810003f */
[----:B------:R-:W-:Y:S02]  /*f950*/  SHF.R.U32.HI R5, RZ, 0x1, R3 ;  /* 0x00000001ff057819 */ /* 0x000fe40000011603 */
[----:B------:R-:W-:Y:S02]  /*f960*/  SEL R3, RZ, 0x1, !P1 ;  /* 0x00000001ff037807 */ /* 0x000fe40004800000 */
[----:B------:R-:W-:Y:S01]  /*f970*/  PRMT R2, RZ, 0x7610, R2 ;  /* 0x00007610ff027816 */ /* 0x000fe20000000002 */
[----:B------:R-:W-:Y:S01]  /*f980*/  IMAD R8, R5, -0x9, R8 ;  /* 0xfffffff705087824 */ /* 0x000fe200078e0208 */
[----:B------:R-:W-:-:S04]  /*f990*/  LOP3.LUT R0, R0, R3, RZ, 0x3c, !PT ;  /* 0x0000000300007212 */ /* 0x000fc800078e3cff */
[----:B------:R-:W-:Y:S01]  /*f9a0*/  @P3 LOP3.LUT R0, R0, 0x1, R5, 0x78, !PT ;  /* 0x0000000100003812 */ /* 0x000fe200078e7805 */
[----:B------:R-:W-:Y:S01]  /*f9b0*/  IMAD.MOV.U32 R5, RZ, RZ, -0x1 ;  /* 0xffffffffff057424 */ /* 0x000fe200078e00ff */
[----:B---3--:R-:W-:-:S04]  /*f9c0*/  IADD3 R13, P5, R13, UR22, RZ ;  /* 0x000000160d0d7c10 */ /* 0x008fc8000ffbe0ff */
[----:B--2---:R-:W-:Y:S01]  /*f9d0*/  IADD3.X R15, R15, UR18, RZ, P5, !PT ;  /* 0x000000120f0f7c10 */ /* 0x004fe2000affe4ff */
[----:B------:R0:W-:Y:S01]  /*f9e0*/  STL [R1+0x7c], R13 ;  /* 0x00007c0d01007387 */ /* 0x0001e20000100800 */
[----:B------:R-:W-:-:S03]  /*f9f0*/  ISETP.GE.U32.AND P1, PT, R13, UR8, PT ;  /* 0x000000080d007c0c */ /* 0x000fc6000bf26070 */
[----:B------:R0:W-:Y:S01]  /*fa00*/  STL [R1+0x78], R15 ;  /* 0x0000780f01007387 */ /* 0x0001e20000100800 */
[----:B------:R-:W-:-:S13]  /*fa10*/  ISETP.GE.U32.AND.EX P1, PT, R15, UR9, PT, P1 ;  /* 0x000000090f007c0c */ /* 0x000fda000bf26110 */
[----:B0-----:R-:W-:Y:S05]  /*fa20*/  @P1 BRA `(.L_x_307) ;  /* 0x00000004004c1947 */ /* 0x001fea0003800000 */
[----:B------:R-:W-:Y:S01]  /*fa30*/  ULDC.64 UR8, c[0x0][0x628] ;  /* 0x00018a0000087ab9 */ /* 0x000fe20000000a00 */
[----:B------:R-:W0:Y:S01]  /*fa40*/  S2R R12, SR_CTAID.X ;  /* 0x00000000000c7919 */ /* 0x000e220000002500 */
[----:B------:R-:W-:Y:S01]  /*fa50*/  ISETP.NE.U32.AND P1, PT, RZ, UR8, PT ;  /* 0x00000008ff007c0c */ /* 0x000fe2000bf25070 */
[----:B------:R-:W-:Y:S01]  /*fa60*/  ULDC UR10, c[0x0][0x630] ;  /* 0x00018c00000a7ab9 */ /* 0x000fe20000000800 */
[----:B------:R-:W-:Y:S01]  /*fa70*/  IMAD.MOV.U32 R2, RZ, RZ, R13 ;  /* 0x000000ffff027224 */ /* 0x000fe200078e000d */
[----:B------:R-:W1:Y:S01]  /*fa80*/  S2R R10, SR_CTAID.Y ;  /* 0x00000000000a7919 */ /* 0x000e620000002600 */
[----:B------:R-:W-:Y:S01]  /*fa90*/  ISETP.NE.AND.EX P1, PT, RZ, UR9, PT, P1 ;  /* 0x00000009ff007c0c */ /* 0x000fe2000bf25310 */
[----:B------:R-:W-:-:S12]  /*faa0*/  IMAD.MOV.U32 R3, RZ, RZ, R15 ;  /* 0x000000ffff037224 */ /* 0x000fd800078e000f */
[----:B------:R-:W-:Y:S05]  /*fab0*/  @!P1 BRA `(.L_x_308) ;  /* 0x0000000000289947 */ /* 0x000fea0003800000 */
[----:B------:R-:W-:Y:S02]  /*fac0*/  ULDC UR7, c[0x0][0x634] ;  /* 0x00018d0000077ab9 */ /* 0x000fe40000000800 */
[----:B------:R-:W-:-:S05]  /*fad0*/  IADD3 R7, P1, R13, UR7, RZ ;  /* 0x000000070d077c10 */ /* 0x000fca000ff3e0ff */
[----:B------:R-:W-:-:S04]  /*fae0*/  IMAD.X R11, RZ, RZ, R15, P1 ;  /* 0x000000ffff0b7224 */ /* 0x000fc800008e060f */
[----:B------:R-:W-:-:S04]  /*faf0*/  IMAD.WIDE.U32 R4, R11, UR8, RZ ;  /* 0x000000080b047c25 */ /* 0x000fc8000f8e00ff */
[----:B------:R-:W-:-:S04]  /*fb00*/  IMAD.WIDE.U32 R4, P1, R7, UR9, R4 ;  /* 0x0000000907047c25 */ /* 0x000fc8000f820004 */
[----:B------:R-:W-:-:S04]  /*fb10*/  IMAD.WIDE.U32 R6, R7, UR8, RZ ;  /* 0x0000000807067c25 */ /* 0x000fc8000f8e00ff */
[----:B------:R-:W-:Y:S01]  /*fb20*/  IMAD.X R3, RZ, RZ, RZ, P1 ;  /* 0x000000ffff037224 */ /* 0x000fe200008e06ff */
[----:B------:R-:W-:Y:S01]  /*fb30*/  IADD3 RZ, P1, R7, R4, RZ ;  /* 0x0000000407ff7210 */ /* 0x000fe20007f3e0ff */
[----:B------:R-:W-:-:S04]  /*fb40*/  IMAD.MOV.U32 R2, RZ, RZ, R5 ;  /* 0x000000ffff027224 */ /* 0x000fc800078e0005 */
[----:B------:R-:W-:-:S08]  /*fb50*/  IMAD.WIDE.U32.X R2, R11, UR9, R2, P1 ;  /* 0x000000090b027c25 */ /* 0x000fd000088e0402 */
.L_x_308:
[--C-:B------:R-:W-:Y:S01]  /*fb60*/  SHF.R.U64 R11, R2, UR10, R3.reuse ;  /* 0x0000000a020b7c19 */ /* 0x100fe20008001203 */
[----:B------:R-:W-:Y:S01]  /*fb70*/  ULDC.64 UR8, c[0x0][0x620] ;  /* 0x0001880000087ab9 */ /* 0x000fe20000000a00 */
[----:B------:R-:W-:Y:S01]  /*fb80*/  SHF.R.U32.HI R2, RZ, UR10, R3 ;  /* 0x0000000aff027c19 */ /* 0x000fe20008011603 */
[----:B------:R-:W-:Y:S01]  /*fb90*/  IMAD.MOV.U32 R3, RZ, RZ, R15 ;  /* 0x000000ffff037224 */ /* 0x000fe200078e000f */
[----:B------:R-:W-:Y:S01]  /*fba0*/  IADD3 R5, P1, RZ, -R11, RZ ;  /* 0x8000000bff057210 */ /* 0x000fe20007f3e0ff */
[----:B------:R-:W-:Y:S01]  /*fbb0*/  ULDC UR7, c[0x0][0x150] ;  /* 0x0000540000077ab9 */ /* 0x000fe20000000800 */
[----:B0-----:R-:W-:Y:S01]  /*fbc0*/  I2FP.F32.U32 R6, R12 ;  /* 0x0000000c00067245 */ /* 0x001fe20000201000 */
[----:B------:R-:W0:Y:S01]  /*fbd0*/  LDC R7, c[0x0][0x144] ;  /* 0x00005100ff077b82 */ /* 0x000e220000000800 */
[----:B------:R-:W-:Y:S01]  /*fbe0*/  ULDC.64 UR10, c[0x0][0x640] ;  /* 0x00019000000a7ab9 */ /* 0x000fe20000000a00 */
[----:B------:R-:W-:Y:S01]  /*fbf0*/  IMAD.X R2, RZ, RZ, ~R2, P1 ;  /* 0x000000ffff027224 */ /* 0x000fe200008e0e02 */
[----:B------:R-:W-:Y:S01]  /*fc00*/  ISETP.NE.U32.AND P1, PT, RZ, UR10, PT ;  /* 0x0000000aff007c0c */ /* 0x000fe2000bf25070 */
[----:B------:R-:W-:Y:S01]  /*fc10*/  FMUL R6, R6, UR7 ;  /* 0x0000000706067c20 */ /* 0x000fe20008400000 */
[----:B------:R-:W-:Y:S01]  /*fc20*/  ULDC UR7, c[0x0][0x618] ;  /* 0x0001860000077ab9 */ /* 0x000fe20000000800 */
[----:B------:R-:W-:Y:S01]  /*fc30*/  IMAD R4, R2, UR8, RZ ;  /* 0x0000000802047c24 */ /* 0x000fe2000f8e02ff */
[----:B------:R-:W-:Y:S01]  /*fc40*/  ISETP.NE.AND.EX P1, PT, RZ, UR11, PT, P1 ;  /* 0x0000000bff007c0c */ /* 0x000fe2000bf25310 */
[----:B------:R-:W-:Y:S01]  /*fc50*/  IMAD.MOV.U32 R2, RZ, RZ, R13 ;  /* 0x000000ffff027224 */ /* 0x000fe200078e000d */
[----:B------:R-:W2:Y:S01]  /*fc60*/  LDC R15, c[0x0][0x148] ;  /* 0x00005200ff0f7b82 */ /* 0x000ea20000000800 */
[----:B------:R-:W3:Y:S02]  /*fc70*/  F2I.U32.TRUNC.NTZ R6, R6 ;  /* 0x0000000600067305 */ /* 0x000ee4000020f000 */
[----:B------:R-:W-:Y:S01]  /*fc80*/  IMAD.WIDE.U32 R2, R5, UR8, R2 ;  /* 0x0000000805027c25 */ /* 0x000fe2000f8e0002 */
[----:B------:R-:W-:-:S03]  /*fc90*/  ULDC UR8, c[0x0][0x154] ;  /* 0x0000550000087ab9 */ /* 0x000fc60000000800 */
[----:B------:R-:W-:Y:S01]  /*fca0*/  IMAD R5, R5, UR9, R4 ;  /* 0x0000000905057c24 */ /* 0x000fe2000f8e0204 */
[----:B------:R-:W-:-:S03]  /*fcb0*/  ULDC UR9, c[0x0][0x608] ;  /* 0x0001820000097ab9 */ /* 0x000fc60000000800 */
[----:B------:R-:W-:-:S05]  /*fcc0*/  IMAD.IADD R3, R3, 0x1, R5 ;  /* 0x0000000103037824 */ /* 0x000fca00078e0205 */
[----:B------:R-:W-:Y:S01]  /*fcd0*/  SHF.R.U64 R13, R2, UR7, R3 ;  /* 0x00000007020d7c19 */ /* 0x000fe20008001203 */
[----:B---3--:R-:W-:Y:S01]  /*fce0*/  IMAD.MOV R6, RZ, RZ, -R6 ;  /* 0x000000ffff067224 */ /* 0x008fe200078e0a06 */
[----:B-1----:R-:W-:-:S03]  /*fcf0*/  I2FP.F32.U32 R2, R10 ;  /* 0x0000000a00027245 */ /* 0x002fc60000201000 */
[----:B0-----:R-:W-:Y:S02]  /*fd00*/  IMAD R19, R7, R6, R12 ;  /* 0x0000000607137224 */ /* 0x001fe400078e020c */
[----:B------:R-:W-:Y:S01]  /*fd10*/  FMUL R4, R2, UR8 ;  /* 0x0000000802047c20 */ /* 0x000fe20008400000 */
[----:B------:R-:W-:Y:S01]  /*fd20*/  SHF.R.U32.HI R2, RZ, UR7, R3 ;  /* 0x00000007ff027c19 */ /* 0x000fe20008011603 */
[----:B------:R-:W-:Y:S02]  /*fd30*/  ULDC UR7, c[0x0][0x658] ;  /* 0x0001960000077ab9 */ /* 0x000fe40000000800 */
[----:B------:R0:W1:Y:S01]  /*fd40*/  F2I.U32.TRUNC.NTZ R18, R4 ;  /* 0x0000000400127305 */ /* 0x000062000020f000 */
[--C-:B------:R-:W-:Y:S02]  /*fd50*/  SHF.R.U64 R16, R13, UR9, R2.reuse ;  /* 0x000000090d107c19 */ /* 0x100fe40008001202 */
[----:B------:R-:W-:-:S04]  /*fd60*/  SHF.R.U32.HI R3, RZ, UR9, R2 ;  /* 0x00000009ff037c19 */ /* 0x000fc80008011602 */
[--C-:B------:R-:W-:Y:S02]  /*fd70*/  SHF.R.U64 R14, R16, UR7, R3.reuse ;  /* 0x00000007100e7c19 */ /* 0x100fe40008001203 */
[----:B------:R-:W-:-:S03]  /*fd80*/  SHF.R.U32.HI R3, RZ, UR7, R3 ;  /* 0x00000007ff037c19 */ /* 0x000fc60008011603 */
[----:B------:R-:W-:Y:S01]  /*fd90*/  IMAD.MOV.U32 R2, RZ, RZ, R14 ;  /* 0x000000ffff027224 */ /* 0x000fe200078e000e */
[----:B0-2---:R-:W-:Y:S06]  /*fda0*/  @!P1 BRA `(.L_x_309) ;  /* 0x0000000000289947 */ /* 0x005fec0003800000 */
        /* <DEDUP_REMOVED lines=10> */
.L_x_309:
[----:B------:R-:W-:Y:S01]  /*fe50*/  ULDC UR7, c[0x0][0x648] ;  /* 0x0001920000077ab9 */ /* 0x000fe20000000800 */
[----:B-1----:R-:W-:Y:S01]  /*fe60*/  IMAD.MOV R18, RZ, RZ, -R18 ;  /* 0x000000ffff127224 */ /* 0x002fe200078e0a12 */
[----:B------:R-:W-:Y:S01]  /*fe70*/  SHF.R.U64 R3, R2, UR7, R3 ;  /* 0x0000000702037c19 */ /* 0x000fe20008001203 */
[----:B------:R-:W-:Y:S01]  /*fe80*/  ULDC UR7, c[0x0][0x638] ;  /* 0x00018e0000077ab9 */ /* 0x000fe20000000800 */
[----:B------:R-:W-:Y:S01]  /*fe90*/  LOP3.LUT R2, R16, UR6, RZ, 0xc0, !PT ;  /* 0x0000000610027c12 */ /* 0x000fe2000f8ec0ff */
[----:B------:R-:W-:Y:S01]  /*fea0*/  @P4 IMAD R19, R15, R18, R10 ;  /* 0x000000120f134224 */ /* 0x000fe200078e020a */
[----:B------:R-:W-:Y:S01]  /*feb0*/  LOP3.LUT R13, R13, UR4, RZ, 0xc0, !PT ;  /* 0x000000040d0d7c12 */ /* 0x000fe2000f8ec0ff */
[----:B------:R-:W-:Y:S01]  /*fec0*/  IMAD.MOV R5, RZ, RZ, -R3 ;  /* 0x000000ffff057224 */ /* 0x000fe200078e0a03 */
[----:B------:R-:W-:Y:S01]  /*fed0*/  ULDC UR8, c[0x0][0x610] ;  /* 0x0001840000087ab9 */ /* 0x000fe20000000800 */
[----:B------:R-:W-:Y:S02]  /*fee0*/  IMAD R2, R3, UR5, R2 ;  /* 0x0000000503027c24 */ /* 0x000fe4000f8e0202 */
[----:B------:R-:W-:Y:S01]  /*fef0*/  IMAD R14, R5, UR7, R14 ;  /* 0x00000007050e7c24 */ /* 0x000fe2000f8e020e */
[----:B------:R-:W-:Y:S01]  /*ff00*/  ULDC UR7, c[0x0][0x600] ;  /* 0x0001800000077ab9 */ /* 0x000fe20000000800 */
[----:B------:R-:W-:-:S02]  /*ff10*/  IMAD R5, R2, UR8, R19 ;  /* 0x0000000802057c24 */ /* 0x000fc4000f8e0213 */
[----:B------:R-:W-:Y:S02]  /*ff20*/  IMAD R14, R14, UR7, R13 ;  /* 0x000000070e0e7c24 */ /* 0x000fe4000f8e020d */
[----:B------:R-:W-:-:S03]  /*ff30*/  IMAD.MOV.U32 R2, RZ, RZ, 0x1 ;  /* 0x00000001ff027424 */ /* 0x000fc600078e00ff */
[----:B------:R-:W-:Y:S02]  /*ff40*/  SEL R6, R14, R5, !P4 ;  /* 0x000000050e067207 */ /* 0x000fe40006000000 */
[----:B------:R-:W-:-:S07]  /*ff50*/  SEL R5, R5, R14, !P4 ;  /* 0x0000000e05057207 */ /* 0x000fce0006000000 */
.L_x_307:
[----:B------:R-:W-:Y:S05]  /*ff60*/  BSYNC B1 ;  /* 0x0000000000017941 */ /* 0x000fea0003800000 */
.L_x_306:
[----:B------:R-:W-:-:S13]  /*ff70*/  LOP3.LUT P1, RZ, R2, 0xff, RZ, 0xc0, !PT ;  /* 0x000000ff02ff7812 */ /* 0x000fda000782c0ff */
[----:B------:R-:W-:Y:S05]  /*ff80*/  @P1 BRA `(.L_x_310) ;  /* 0xfffffff400301947 */ /* 0x000fea000383ffff */
[----:B------:R-:W-:Y:S05]  /*ff90*/  BSYNC B0 ;  /* 0x0000000000007941 */ /* 0x000fea0003800000 */
.L_x_298:
[----:B------:R-:W-:-:S03]  /*ffa0*/  UMOV UR7, 0xffffffff ;  /* 0xffffffff00077882 */ /* 0x000fc60000000000 */
[----:B------:R-:W-:Y:S05]  /*ffb0*/  BRA.DIV UR7, `(.L_x_311) ;  /* 0x0000000607dc7947 */ /* 0x000fea000b800000 */
[----:B------:R-:W-:-:S13]  /*ffc0*/  ELECT P0, URZ, PT ;  /* 0x00000000003f782f */ /* 0x000fda0003800000 */
.L_x_330:
[----:B------:R-:W-:Y:S04]  /*ffd0*/  BSSY B0, `(.L_x_312) ;  /* 0x0000059000007945 */ /* 0x000fe80003800000 */
[----:B------:R-:W-:Y:S05]  /*ffe0*/  @!P0 BRA `(.L_x_313) ;  /* 0x00000004005c8947 */ /* 0x000fea0003800000 */
[----:B------:R-:W-:-:S04]  /*fff0*/  ULOP3.LUT UR7, UR13, 0x2, URZ, 0xfc, !UPT ;  /* 0x000000020d077892 */ /* 0x000fc8000f8efc3f */
[----:B------:R-:W-:-:S06]  /*10000*/  UISETP.NE.AND UP0, UPT, UR7, 0x3, UPT ;  /* 0x000000030700788c */ /* 0x000fcc000bf05270 */
[----:B------:R-:W-:-:S13]  /*10010*/  PLOP3.LUT P0, PT, PT, PT, UP0, 0x80, 0x0 ;  /* 0x000000000000781c */ /* 0x000fda0003f0f008 */
[----:B------:R-:W-:Y:S05]  /*10020*/  @!P0 BRA `(.L_x_314) ;  /* 0x0000000000048947 */ /* 0x000fea0003800000 */
[----:B------:R-:W-:Y:S01]  /*10030*/  BPT.TRAP 0x1 ;  /* 0x000000040000795c */ /* 0x000fe20000300000 */
.L_x_314:
[----:B------:R-:W0:Y:S01]  /*10040*/  S2R R3, SR_CgaCtaId ;  /* 0x0000000000037919 */ /* 0x000e220000008800 */
[----:B------:R-:W-:-:S04]  /*10050*/  MOV R2, 0x400 ;  /* 0x0000040000027802 */ /* 0x000fc80000000f00 */
[----:B0-----:R-:W-:Y:S02]  /*10060*/  LEA R3, R3, R2, 0x18 ;  /* 0x0000000203037211 */ /* 0x001fe400078ec0ff */
[----:B------:R-:W-:-:S03]  /*10070*/  SHF.L.U32 R2, R0, 0x1f, RZ ;  /* 0x0000001f00027819 */ /* 0x000fc600000006ff */
[----:B------:R-:W-:-:S04]  /*10080*/  VIADD R3, R3, 0x48 ;  /* 0x0000004803037836 */ /* 0x000fc80000000000 */
[C---:B------:R-:W-:Y:S02]  /*10090*/  IMAD R7, R8.reuse, 0x8, R3 ;  /* 0x0000000808077824 */ /* 0x040fe400078e0203 */
[----:B------:R-:W-:Y:S02]  /*100a0*/  VIADD R8, R8, 0x1 ;  /* 0x0000000108087836 */ /* 0x000fe40000000000 */
[----:B------:R-:W0:Y:S03]  /*100b0*/  SYNCS.PHASECHK.TRANS64.TRYWAIT P0, [R7+URZ], R2 ;  /* 0x00000002070075a7 */ /* 0x000e26000800017f */
[----:B------:R-:W-:-:S04]  /*100c0*/  ISETP.NE.AND P1, PT, R8, 0x9, PT ;  /* 0x000000090800780c */ /* 0x000fc80003f25270 */
[----:B------:R-:W-:Y:S02]  /*100d0*/  SEL R5, RZ, 0x1, P1 ;  /* 0x00000001ff057807 */ /* 0x000fe40000800000 */
[----:B------:R-:W-:Y:S02]  /*100e0*/  SEL R8, R8, RZ, P1 ;  /* 0x000000ff08087207 */ /* 0x000fe40000800000 */
[----:B------:R-:W-:-:S03]  /*100f0*/  LOP3.LUT R5, R0, R5, RZ, 0x3c, !PT ;  /* 0x0000000500057212 */ /* 0x000fc600078e3cff */
[----:B------:R-:W-:Y:S01]  /*10100*/  IMAD R9, R8, 0x8, R3 ;  /* 0x0000000808097824 */ /* 0x000fe200078e0203 */
[----:B------:R-:W-:Y:S01]  /*10110*/  SHF.L.U32 R4, R5, 0x1f, RZ ;  /* 0x0000001f05047819 */ /* 0x000fe200000006ff */
[----:B0-----:R-:W-:Y:S06]  /*10120*/  @!P0 BRA `(.L_x_315) ;  /* 0x0000000400a48947 */ /* 0x001fec0003800000 */
.L_x_331:
[----:B------:R-:W1:Y:S01]  /*10130*/  SYNCS.PHASECHK.TRANS64.TRYWAIT P0, [R9+URZ], R4 ;  /* 0x00000004090075a7 */ /* 0x000e62000800017f */
[----:B------:R-:W-:-:S05]  /*10140*/  VIADD R0, R8, 0x1 ;  /* 0x0000000108007836 */ /* 0x000fca0000000000 */
[----:B------:R-:W-:-:S04]  /*10150*/  ISETP.NE.AND P1, PT, R0, 0x9, PT ;  /* 0x000000090000780c */ /* 0x000fc80003f25270 */
[----:B0-----:R-:W-:Y:S02]  /*10160*/  SEL R2, RZ, 0x1, P1 ;  /* 0x00000001ff027807 */ /* 0x001fe40000800000 */
[----:B------:R-:W-:Y:S02]  /*10170*/  SEL R0, R0, RZ, P1 ;  /* 0x000000ff00007207 */ /* 0x000fe40000800000 */
[----:B------:R-:W-:-:S03]  /*10180*/  LOP3.LUT R7, R5, R2, RZ, 0x3c, !PT ;  /* 0x0000000205077212 */ /* 0x000fc600078e3cff */
[----:B------:R-:W-:Y:S01]  /*10190*/  IMAD R6, R0, 0x8, R3 ;  /* 0x0000000800067824 */ /* 0x000fe200078e0203 */
[----:B------:R-:W-:Y:S01]  /*101a0*/  SHF.L.U32 R5, R7, 0x1f, RZ ;  /* 0x0000001f07057819 */ /* 0x000fe200000006ff */
[----:B-1----:R-:W-:Y:S06]  /*101b0*/  @!P0 BRA `(.L_x_316) ;  /* 0x0000000400948947 */ /* 0x002fec0003800000 */
.L_x_332:
[----:B------:R-:W1:Y:S01]  /*101c0*/  SYNCS.PHASECHK.TRANS64.TRYWAIT P0, [R6+URZ], R5 ;  /* 0x00000005060075a7 */ /* 0x000e62000800017f */
[----:B------:R-:W-:-:S05]  /*101d0*/  VIADD R0, R0, 0x1 ;  /* 0x0000000100007836 */ /* 0x000fca0000000000 */
[----:B------:R-:W-:-:S04]  /*101e0*/  ISETP.NE.AND P1, PT, R0, 0x9, PT ;  /* 0x000000090000780c */ /* 0x000fc80003f25270 */
[----:B------:R-:W-:Y:S02]  /*101f0*/  SEL R2, RZ, 0x1, P1 ;  /* 0x00000001ff027807 */ /* 0x000fe40000800000 */
[----:B------:R-:W-:Y:S02]  /*10200*/  SEL R0, R0, RZ, P1 ;  /* 0x000000ff00007207 */ /* 0x000fe40000800000 */
[----:B------:R-:W-:-:S03]  /*10210*/  LOP3.LUT R7, R7, R2, RZ, 0x3c, !PT ;  /* 0x0000000207077212 */ /* 0x000fc600078e3cff */
[----:B0-----:R-:W-:Y:S01]  /*10220*/  IMAD R9, R0, 0x8, R3 ;  /* 0x0000000800097824 */ /* 0x001fe200078e0203 */
[----:B------:R-:W-:Y:S01]  /*10230*/  SHF.L.U32 R4, R7, 0x1f, RZ ;  /* 0x0000001f07047819 */ /* 0x000fe200000006ff */
[----:B-1----:R-:W-:Y:S06]  /*10240*/  @!P0 BRA `(.L_x_317) ;  /* 0x0000000400848947 */ /* 0x002fec0003800000 */
.L_x_333:
        /* <DEDUP_REMOVED lines=9> */
.L_x_334:
        /* <DEDUP_REMOVED lines=9> */
.L_x_335:
        /* <DEDUP_REMOVED lines=9> */
.L_x_336:
        /* <DEDUP_REMOVED lines=9> */
.L_x_337:
[----:B------:R-:W1:Y:S01]  /*10490*/  SYNCS.PHASECHK.TRANS64.TRYWAIT P0, [R9+URZ], R4 ;  /* 0x00000004090075a7 */ /* 0x000e62000800017f */
[----:B------:R-:W-:-:S05]  /*104a0*/  VIADD R0, R0, 0x1 ;  /* 0x0000000100007836 */ /* 0x000fca0000000000 */
[----:B------:R-:W-:-:S04]  /*104b0*/  ISETP.NE.AND P1, PT, R0, 0x9, PT ;  /* 0x000000090000780c */ /* 0x000fc80003f25270 */
[----:B------:R-:W-:Y:S02]  /*104c0*/  SEL R2, RZ, 0x1, P1 ;  /* 0x00000001ff027807 */ /* 0x000fe40000800000 */
[----:B------:R-:W-:Y:S02]  /*104d0*/  SEL R0, R0, RZ, P1 ;  /* 0x000000ff00007207 */ /* 0x000fe40000800000 */
[----:B------:R-:W-:Y:S01]  /*104e0*/  LOP3.LUT R2, R7, R2, RZ, 0x3c, !PT ;  /* 0x0000000207027212 */ /* 0x000fe200078e3cff */
[----:B-1----:R-:W-:Y:S06]  /*104f0*/  @!P0 BRA `(.L_x_322) ;  /* 0x00000004003c8947 */ /* 0x002fec0003800000 */
.L_x_338:
[----:B------:R-:W-:Y:S01]  /*10500*/  IMAD R3, R0, 0x8, R3 ;  /* 0x0000000800037824 */ /* 0x000fe200078e0203 */
[----:B------:R-:W-:-:S07]  /*10510*/  SHF.L.U32 R0, R2, 0x1f, RZ ;  /* 0x0000001f02007819 */ /* 0x000fce00000006ff */
.L_x_323:
[----:B--2---:R2:W3:Y:S02]  /*10520*/  SYNCS.PHASECHK.TRANS64.TRYWAIT P0, [R3+URZ], R0 ;  /* 0x00000000030075a7 */ /* 0x0044e4000800017f */
[----:B---3--:R-:W-:Y:S05]  /*10530*/  @!P0 NANOSLEEP.SYNCS 0x989680 ;  /* 0x009896800000895d */ /* 0x008fea0003900000 */
[----:B------:R-:W3:Y:S02]  /*10540*/  @!P0 SYNCS.PHASECHK.TRANS64 P0, [R3+URZ], R0 ;  /* 0x00000000030085a7 */ /* 0x000ee4000800007f */
[----:B---3--:R-:W-:Y:S05]  /*10550*/  @!P0 BRA `(.L_x_323) ;  /* 0xfffffffc00f08947 */ /* 0x008fea000383ffff */
.L_x_313:
[----:B------:R-:W-:Y:S05]  /*10560*/  BSYNC B0 ;  /* 0x0000000000007941 */ /* 0x000fea0003800000 */
.L_x_312:
[----:B------:R-:W-:Y:S05]  /*10570*/  EXIT ;  /* 0x000000000000794d */ /* 0x000fea0003800000 */
.L_x_18:
[----:B-1----:R-:W-:-:S04]  /*10580*/  IMAD.U32 R3, RZ, RZ, UR6 ;  /* 0x00000006ff037e24 */ /* 0x002fc8000f8e00ff */
[----:B------:R1:W2:Y:S03]  /*10590*/  SYNCS.PHASECHK.TRANS64.TRYWAIT P0, [R3+URZ], R0 ;  /* 0x00000000030075a7 */ /* 0x0002a6000800017f */
[----:B--2---:R-:W-:Y:S05]  /*105a0*/  @!P0 NANOSLEEP.SYNCS 0x989680 ;  /* 0x009896800000895d */ /* 0x004fea0003900000 */
[----:B------:R-:W2:Y:S02]  /*105b0*/  @!P0 SYNCS.PHASECHK.TRANS64 P0, [R3+URZ], R0 ;  /* 0x00000000030085a7 */ /* 0x000ea4000800007f */
[----:B--2---:R-:W-:Y:S05]  /*105c0*/  @!P0 BRA `(.L_x_18) ;  /* 0xfffffffc00ec8947 */ /* 0x004fea000383ffff */
[----:B------:R-:W-:Y:S05]  /*105d0*/  BRA `(.L_x_17) ;  /* 0xffffff1400947947 */ /* 0x000fea000383ffff */
.L_x_24:
[----:B-----5:R1:W-:Y:S02]  /*105e0*/  STL [R1+0x88], R0 ;  /* 0x0000880001007387 */ /* 0x0203e40000100800 */
[----:B-1----:R-:W-:-:S04]  /*105f0*/  IMAD.U32 R0, RZ, RZ, UR16 ;  /* 0x00000010ff007e24 */ /* 0x002fc8000f8e00ff */
[----:B------:R1:W2:Y:S03]  /*10600*/  SYNCS.PHASECHK.TRANS64.TRYWAIT P0, [R0+URZ], R229 ;  /* 0x000000e5000075a7 */ /* 0x0002a6000800017f */
[----:B--2---:R-:W-:Y:S05]  /*10610*/  @!P0 NANOSLEEP.SYNCS 0x989680 ;  /* 0x009896800000895d */ /* 0x004fea0003900000 */
[----:B------:R1:W2:Y:S02]  /*10620*/  @!P0 SYNCS.PHASECHK.TRANS64 P0, [R0+URZ], R229 ;  /* 0x000000e5000085a7 */ /* 0x0002a4000800007f */
[----:B-1----:R1:W5:Y:S02]  /*10630*/  LDL.LU R0, [R1+0x88] ;  /* 0x0000880001007983 */ /* 0x0023640000300800 */
[----:B-12---:R-:W-:Y:S05]  /*10640*/  @!P0 BRA `(.L_x_24) ;  /* 0xfffffffc00e48947 */ /* 0x006fea000383ffff */
[----:B------:R-:W-:Y:S05]  /*10650*/  BRA `(.L_x_23) ;  /* 0xffffff2800287947 */ /* 0x000fea000383ffff */
.L_x_299:
[----:B------:R-:W-:Y:S01]  /*10660*/  BSSY B1, `(.L_x_324) ;  /* 0x0000006000017945 */ /* 0x000fe20003800000 */
[----:B------:R-:W-:-:S07]  /*10670*/  IMAD.MOV.U32 R2, RZ, RZ, -0x1 ;  /* 0xffffffffff027424 */ /* 0x000fce00078e00ff */
[----:B------:R-:W-:Y:S05]  /*10680*/  WARPSYNC.COLLECTIVE R2, `(.L_x_325) ;  /* 0x00000000020c7348 */ /* 0x000fea0003c00000 */
[----:B------:R-:W-:Y:S02]  /*10690*/  ELECT P1, UR62, PT ;  /* 0x00000000003e782f */ /* 0x000fe40003820000 */
[----:B------:R-:W-:Y:S01]  /*106a0*/  MOV R2, UR62 ;  /* 0x0000003e00027c02 */ /* 0x000fe20008000f00 */
[----:B------:R-:W-:Y:S10]  /*106b0*/  ENDCOLLECTIVE ;  /* 0x000000000000791b */ /* 0x000ff40003800000 */
.L_x_325:
[----:B------:R-:W-:Y:S05]  /*106c0*/  BSYNC B1 ;  /* 0x0000000000017941 */ /* 0x000fea0003800000 */
.L_x_324:
[----:B------:R-:W-:Y:S05]  /*106d0*/  BRA `(.L_x_326) ;  /* 0xffffffec00687947 */ /* 0x000fea000383ffff */
.L_x_302:
[----:B-1----:R1:W2:Y:S02]  /*106e0*/  SYNCS.PHASECHK.TRANS64.TRYWAIT P1, [R13+URZ+0x48], R4 ;  /* 0x000048040d0075a7 */ /* 0x0022a4000802017f */
[----:B--2---:R-:W-:Y:S05]  /*106f0*/  @!P1 NANOSLEEP.SYNCS 0x989680 ;  /* 0x009896800000995d */ /* 0x004fea0003900000 */
[----:B------:R-:W2:Y:S02]  /*10700*/  @!P1 SYNCS.PHASECHK.TRANS64 P1, [R13+URZ+0x48], R4 ;  /* 0x000048040d0095a7 */ /* 0x000ea4000802007f */
[----:B--2---:R-:W-:Y:S05]  /*10710*/  @!P1 BRA `(.L_x_302) ;  /* 0xfffffffc00f09947 */ /* 0x004fea000383ffff */
[----:B------:R-:W-:Y:S05]  /*10720*/  BRA `(.L_x_327) ;  /* 0xffffffec009c7947 */ /* 0x000fea000383ffff */
.L_x_311:
[----:B------:R-:W-:Y:S01]  /*10730*/  BSSY B0, `(.L_x_328) ;  /* 0x0000006000007945 */ /* 0x000fe20003800000 */
[----:B------:R-:W-:-:S07]  /*10740*/  IMAD.MOV.U32 R2, RZ, RZ, -0x1 ;  /* 0xffffffffff027424 */ /* 0x000fce00078e00ff */
[----:B------:R-:W-:Y:S05]  /*10750*/  WARPSYNC.COLLECTIVE R2, `(.L_x_329) ;  /* 0x00000000020c7348 */ /* 0x000fea0003c00000 */
[----:B------:R-:W-:Y:S02]  /*10760*/  ELECT P1, UR62, PT ;  /* 0x00000000003e782f */ /* 0x000fe40003820000 */
[----:B------:R-:W-:Y:S01]  /*10770*/  MOV R2, UR62 ;  /* 0x0000003e00027c02 */ /* 0x000fe20008000f00 */
[----:B------:R-:W-:Y:S10]  /*10780*/  ENDCOLLECTIVE ;  /* 0x000000000000791b */ /* 0x000ff40003800000 */
.L_x_329:
[----:B------:R-:W-:Y:S05]  /*10790*/  BSYNC B0 ;  /* 0x0000000000007941 */ /* 0x000fea0003800000 */
.L_x_328:
[----:B------:R-:W-:Y:S01]  /*107a0*/  PLOP3.LUT P0, PT, P1, PT, PT, 0x80, 0x0 ;  /* 0x000000000000781c */ /* 0x000fe20000f0f070 */
[----:B------:R-:W-:-:S12]  /*107b0*/  BRA `(.L_x_330) ;  /* 0xfffffff800047947 */ /* 0x000fd8000383ffff */
.L_x_315:
[----:B0-----:R0:W1:Y:S02]  /*107c0*/  SYNCS.PHASECHK.TRANS64.TRYWAIT P0, [R7+URZ], R2 ;  /* 0x00000002070075a7 */ /* 0x001064000800017f */
[----:B-1----:R-:W-:Y:S05]  /*107d0*/  @!P0 NANOSLEEP.SYNCS 0x989680 ;  /* 0x009896800000895d */ /* 0x002fea0003900000 */
[----:B------:R-:W1:Y:S02]  /*107e0*/  @!P0 SYNCS.PHASECHK.TRANS64 P0, [R7+URZ], R2 ;  /* 0x00000002070085a7 */ /* 0x000e64000800007f */
[----:B-1----:R-:W-:Y:S05]  /*107f0*/  @!P0 BRA `(.L_x_315) ;  /* 0xfffffffc00f08947 */ /* 0x002fea000383ffff */
[----:B------:R-:W-:Y:S05]  /*10800*/  BRA `(.L_x_331) ;  /* 0xfffffff800487947 */ /* 0x000fea000383ffff */
.L_x_316:
[----:B0-----:R0:W1:Y:S02]  /*10810*/  SYNCS.PHASECHK.TRANS64.TRYWAIT P0, [R9+URZ], R4 ;  /* 0x00000004090075a7 */ /* 0x001064000800017f */
[----:B-1----:R-:W-:Y:S05]  /*10820*/  @!P0 NANOSLEEP.SYNCS 0x989680 ;  /* 0x009896800000895d */ /* 0x002fea0003900000 */
[----:B------:R-:W1:Y:S02]  /*10830*/  @!P0 SYNCS.PHASECHK.TRANS64 P0, [R9+URZ], R4 ;  /* 0x00000004090085a7 */ /* 0x000e64000800007f */
[----:B-1----:R-:W-:Y:S05]  /*10840*/  @!P0 BRA `(.L_x_316) ;  /* 0xfffffffc00f08947 */ /* 0x002fea000383ffff */
[----:B------:R-:W-:Y:S05]  /*10850*/  BRA `(.L_x_332) ;  /* 0xfffffff800587947 */ /* 0x000fea000383ffff */
.L_x_317:
[----:B0-----:R0:W1:Y:S02]  /*10860*/  SYNCS.PHASECHK.TRANS64.TRYWAIT P0, [R6+URZ], R5 ;  /* 0x00000005060075a7 */ /* 0x001064000800017f */
[----:B-1----:R-:W-:Y:S05]  /*10870*/  @!P0 NANOSLEEP.SYNCS 0x989680 ;  /* 0x009896800000895d */ /* 0x002fea0003900000 */
[----:B------:R-:W1:Y:S02]  /*10880*/  @!P0 SYNCS.PHASECHK.TRANS64 P0, [R6+URZ], R5 ;  /* 0x00000005060085a7 */ /* 0x000e64000800007f */
[----:B-1----:R-:W-:Y:S05]  /*10890*/  @!P0 BRA `(.L_x_317) ;  /* 0xfffffffc00f08947 */ /* 0x002fea000383ffff */
[----:B------:R-:W-:Y:S05]  /*108a0*/  BRA `(.L_x_333) ;  /* 0xfffffff800687947 */ /* 0x000fea000383ffff */
.L_x_318:
[----:B0-----:R0:W1:Y:S02]  /*108b0*/  SYNCS.PHASECHK.TRANS64.TRYWAIT P0, [R9+URZ], R4 ;  /* 0x00000004090075a7 */ /* 0x001064000800017f */
[----:B-1----:R-:W-:Y:S05]  /*108c0*/  @!P0 NANOSLEEP.SYNCS 0x989680 ;  /* 0x009896800000895d */ /* 0x002fea0003900000 */
[----:B------:R-:W1:Y:S02]  /*108d0*/  @!P0 SYNCS.PHASECHK.TRANS64 P0, [R9+URZ], R4 ;  /* 0x00000004090085a7 */ /* 0x000e64000800007f */
[----:B-1----:R-:W-:Y:S05]  /*108e0*/  @!P0 BRA `(.L_x_318) ;  /* 0xfffffffc00f08947 */ /* 0x002fea000383ffff */
[----:B------:R-:W-:Y:S05]  /*108f0*/  BRA `(.L_x_334) ;  /* 0xfffffff800787947 */ /* 0x000fea000383ffff */
.L_x_319:
[----:B0-----:R0:W1:Y:S02]  /*10900*/  SYNCS.PHASECHK.TRANS64.TRYWAIT P0, [R6+URZ], R5 ;  /* 0x00000005060075a7 */ /* 0x001064000800017f */
[----:B-1----:R-:W-:Y:S05]  /*10910*/  @!P0 NANOSLEEP.SYNCS 0x989680 ;  /* 0x009896800000895d */ /* 0x002fea0003900000 */
[----:B------:R-:W1:Y:S02]  /*10920*/  @!P0 SYNCS.PHASECHK.TRANS64 P0, [R6+URZ], R5 ;  /* 0x00000005060085a7 */ /* 0x000e64000800007f */
[----:B-1----:R-:W-:Y:S05]  /*10930*/  @!P0 BRA `(.L_x_319) ;  /* 0xfffffffc00f08947 */ /* 0x002fea000383ffff */
[----:B------:R-:W-:Y:S05]  /*10940*/  BRA `(.L_x_335) ;  /* 0xfffffff800887947 */ /* 0x000fea000383ffff */
.L_x_320:
[----:B0-----:R0:W1:Y:S02]  /*10950*/  SYNCS.PHASECHK.TRANS64.TRYWAIT P0, [R9+URZ], R4 ;  /* 0x00000004090075a7 */ /* 0x001064000800017f */
[----:B-1----:R-:W-:Y:S05]  /*10960*/  @!P0 NANOSLEEP.SYNCS 0x989680 ;  /* 0x009896800000895d */ /* 0x002fea0003900000 */
[----:B------:R-:W1:Y:S02]  /*10970*/  @!P0 SYNCS.PHASECHK.TRANS64 P0, [R9+URZ], R4 ;  /* 0x00000004090085a7 */ /* 0x000e64000800007f */
[----:B-1----:R-:W-:Y:S05]  /*10980*/  @!P0 BRA `(.L_x_320) ;  /* 0xfffffffc00f08947 */ /* 0x002fea000383ffff */
[----:B------:R-:W-:Y:S05]  /*10990*/  BRA `(.L_x_336) ;  /* 0xfffffff800987947 */ /* 0x000fea000383ffff */
.L_x_321:
[----:B0-----:R0:W1:Y:S02]  /*109a0*/  SYNCS.PHASECHK.TRANS64.TRYWAIT P0, [R6+URZ], R5 ;  /* 0x00000005060075a7 */ /* 0x001064000800017f */
[----:B-1----:R-:W-:Y:S05]  /*109b0*/  @!P0 NANOSLEEP.SYNCS 0x989680 ;  /* 0x009896800000895d */ /* 0x002fea0003900000 */
[----:B------:R-:W1:Y:S02]  /*109c0*/  @!P0 SYNCS.PHASECHK.TRANS64 P0, [R6+URZ], R5 ;  /* 0x00000005060085a7 */ /* 0x000e64000800007f */
[----:B-1----:R-:W-:Y:S05]  /*109d0*/  @!P0 BRA `(.L_x_321) ;  /* 0xfffffffc00f08947 */ /* 0x002fea000383ffff */
[----:B------:R-:W-:Y:S05]  /*109e0*/  BRA `(.L_x_337) ;  /* 0xfffffff800a87947 */ /* 0x000fea000383ffff */
.L_x_322:
[----:B-1----:R1:W2:Y:S02]  /*109f0*/  SYNCS.PHASECHK.TRANS64.TRYWAIT P0, [R9+URZ], R4 ;  /* 0x00000004090075a7 */ /* 0x0022a4000800017f */
[----:B--2---:R-:W-:Y:S05]  /*10a00*/  @!P0 NANOSLEEP.SYNCS 0x989680 ;  /* 0x009896800000895d */ /* 0x004fea0003900000 */
[----:B------:R-:W2:Y:S02]  /*10a10*/  @!P0 SYNCS.PHASECHK.TRANS64 P0, [R9+URZ], R4 ;  /* 0x00000004090085a7 */ /* 0x000ea4000800007f */
[----:B--2---:R-:W-:Y:S05]  /*10a20*/  @!P0 BRA `(.L_x_322) ;  /* 0xfffffffc00f08947 */ /* 0x004fea000383ffff */
[----:B------:R-:W-:Y:S05]  /*10a30*/  BRA `(.L_x_338) ;  /* 0xfffffff800b07947 */ /* 0x000fea000383ffff */
.L_x_339:
[----:B------:R-:W-:-:S00]  /*10a40*/  BRA `(.L_x_339) ;  /* 0xfffffffc00fc7947 */ /* 0x000fc0000383ffff */
[----:B------:R-:W-:-:S00]  /*10a50*/  NOP ;  /* 0x0000000000007918 */ /* 0x000fc00000000000 */
        /* <DEDUP_REMOVED lines=10> */
.L_x_340:


//--------------------- .nv.shared._ZN7cutlass13device_kernelINS_4gemm6kernel13GemmUniversalIN4cute5tupleIJiiiiEEENS1_10collective13CollectiveMmaINS1_37MainloopSm90TmaGmmaWarpSpecializedFP8ILi9ENS5_IJNS4_1CILi1EEESB_SB_EEENS1_35KernelTmaWarpSpecializedCooperativeEEENS5_IJNSA_ILi256EEENSA_ILi128EEENSA_ILi64EEEEEENS_12float_e5m2_tENS5_IJlSB_lEEESJ_SK_NS4_8TiledMMAINS4_8MMA_AtomIJNS4_4SM904GMMA31MMA_64x128x32_F32E5M2E5M2_SS_TNILNSO_7ScaleInE1ELSQ_1EEEEEENS4_6LayoutINS5_IJNSA_ILi2EEESB_SB_EEENS5_IJSB_NSA_ILi0EEESW_EEEEENS5_IJNS4_10UnderscoreESZ_SZ_EEEEENS4_13SM90_TMA_LOADENS4_14ComposedLayoutINS4_7SwizzleILi2ELi4ELi3EEENS4_18smem_ptr_flag_bitsILi8EEENST_INS5_IJNSA_ILi8EEESH_EEENS5_IJSH_SB_EEEEEEEvNS4_8identityES12_S1C_vS1D_EENS_8epilogue10collective6detail29Sm90TmaWarpSpecializedAdapterINS1G_15DefaultEpilogueISJ_SK_SK_NS1F_6thread17LinearCombinationISJ_Li1EffLNS1K_9ScaleType4KindE0ELNS_15FloatRoundStyleE2ESJ_EENS1_15EpilogueDefaultEEEEEvvEEEEvNT_6ParamsE --------------------------
	.section	.nv.shared._ZN7cutlass13device_kernelINS_4gemm6kernel13GemmUniversalIN4cute5tupleIJiiiiEEENS1_10collective13CollectiveMmaINS1_37MainloopSm90TmaGmmaWarpSpecializedFP8ILi9ENS5_IJNS4_1CILi1EEESB_SB_EEENS1_35KernelTmaWarpSpecializedCooperativeEEENS5_IJNSA_ILi256EEENSA_ILi128EEENSA_ILi64EEEEEENS_12float_e5m2_tENS5_IJlSB_lEEESJ_SK_NS4_8TiledMMAINS4_8MMA_AtomIJNS4_4SM904GMMA31MMA_64x128x32_F32E5M2E5M2_SS_TNILNSO_7ScaleInE1ELSQ_1EEEEEENS4_6LayoutINS5_IJNSA_ILi2EEESB_SB_EEENS5_IJSB_NSA_ILi0EEESW_EEEEENS5_IJNS4_10UnderscoreESZ_SZ_EEEEENS4_13SM90_TMA_LOADENS4_14ComposedLayoutINS4_7SwizzleILi2ELi4ELi3EEENS4_18smem_ptr_flag_bitsILi8EEENST_INS5_IJNSA_ILi8EEESH_EEENS5_IJSH_SB_EEEEEEEvNS4_8identityES12_S1C_vS1D_EENS_8epilogue10collective6detail29Sm90TmaWarpSpecializedAdapterINS1G_15DefaultEpilogueISJ_SK_SK_NS1F_6thread17LinearCombinationISJ_Li1EffLNS1K_9ScaleType4KindE0ELNS_15FloatRoundStyleE2ESJ_EENS1_15EpilogueDefaultEEEEEvvEEEEvNT_6ParamsE,"aw",@nobits
	.sectionflags	@""
	.align	16
	.zero		1024


//--------------------- .nv.shared.reserved.0     --------------------------
	.section	.nv.shared.reserved.0,"aw",@nobits
	.weak		__nv_reservedSMEM_offset_0_alias
	.size		__nv_reservedSMEM_offset_0_alias, 0, 0
	.other		__nv_reservedSMEM_offset_0_alias,@"STO_CUDA_RESERVED_SHARED STV_DEFAULT"
__nv_reservedSMEM_offset_0_alias:
	.zero		0


//--------------------- .nv.global                --------------------------
	.section	.nv.global,"aw",@nobits
.nv.global:
	.type		_ZN40_INTERNAL_3ea08d63_4_k_cu_b43ba595_252784cute1_E,@object
	.size		_ZN40_INTERNAL_3ea08d63_4_k_cu_b43ba595_252784cute1_E,(_ZN40_INTERNAL_3ea08d63_4_k_cu_b43ba595_252784cuda3std3__45__cpo6cbeginE - _ZN40_INTERNAL_3ea08d63_4_k_cu_b43ba595_252784cute1_E)
_ZN40_INTERNAL_3ea08d63_4_k_cu_b43ba595_252784cute1_E:
	.zero		1
	.type		_ZN40_INTERNAL_3ea08d63_4_k_cu_b43ba595_252784cuda3std3__45__cpo6cbeginE,@object
	.size		_ZN40_INTERNAL_3ea08d63_4_k_cu_b43ba595_252784cuda3std3__45__cpo6cbeginE,(_ZN40_INTERNAL_3ea08d63_4_k_cu_b43ba595_252784cuda3std3__48in_placeE - _ZN40_INTERNAL_3ea08d63_4_k_cu_b43ba595_252784cuda3std3__45__cpo6cbeginE)
_ZN40_INTERNAL_3ea08d63_4_k_cu_b43ba595_252784cuda3std3__45__cpo6cbeginE:
	.zero		1
	.type		_ZN40_INTERNAL_3ea08d63_4_k_cu_b43ba595_252784cuda3std3__48in_placeE,@object
	.size		_ZN40_INTERNAL_3ea08d63_4_k_cu_b43ba595_252784cuda3std3__48in_placeE,(_ZN40_INTERNAL_3ea08d63_4_k_cu_b43ba595_252784cuda3std6ranges3__45__cpo9iter_moveE - _ZN40_INTERNAL_3ea08d63_4_k_cu_b43ba595_252784cuda3std3__48in_placeE)
_ZN40_INTERNAL_3ea08d63_4_k_cu_b43ba595_252784cuda3std3__48in_placeE:
	.zero		1
	.type		_ZN40_INTERNAL_3ea08d63_4_k_cu_b43ba595_252784cuda3std6ranges3__45__cpo9iter_moveE,@object
	.size		_ZN40_INTERNAL_3ea08d63_4_k_cu_b43ba595_252784cuda3std6ranges3__45__cpo9iter_moveE,(_ZN40_INTERNAL_3ea08d63_4_k_cu_b43ba595_252784cuda3std3__45__cpo5beginE - _ZN40_INTERNAL_3ea08d63_4_k_cu_b43ba595_252784cuda3std6ranges3__45__cpo9iter_moveE)
_ZN40_INTERNAL_3ea08d63_4_k_cu_b43ba595_252784cuda3std6ranges3__45__cpo9iter_moveE:
	.zero		1
	.type		_ZN40_INTERNAL_3ea08d63_4_k_cu_b43ba595_252784cuda3std3__45__cpo5beginE,@object
	.size		_ZN40_INTERNAL_3ea08d63_4_k_cu_b43ba595_252784cuda3std3__45__cpo5beginE,(_ZN40_INTERNAL_3ea08d63_4_k_cu_b43ba595_252784cuda3std3__442_GLOBAL__N__3ea08d63_4_k_cu_b43ba595_252786ignoreE - _ZN40_INTERNAL_3ea08d63_4_k_cu_b43ba595_252784cuda3std3__45__cpo5beginE)
_ZN40_INTERNAL_3ea08d63_4_k_cu_b43ba595_252784cuda3std3__45__cpo5beginE:
	.zero		1
	.type		_ZN40_INTERNAL_3ea08d63_4_k_cu_b43ba595_252784cuda3std3__442_GLOBAL__N__3ea08d63_4_k_cu_b43ba595_252786ignoreE,@object
	.size		_ZN40_INTERNAL_3ea08d63_4_k_cu_b43ba595_252784cuda3std3__442_GLOBAL__N__3ea08d63_4_k_cu_b43ba595_252786ignoreE,(_ZN40_INTERNAL_3ea08d63_4_k_cu_b43ba595_252784cute7productE - _ZN40_INTERNAL_3ea08d63_4_k_cu_b43ba595_252784cuda3std3__442_GLOBAL__N__3ea08d63_4_k_cu_b43ba595_252786ignoreE)
_ZN40_INTERNAL_3ea08d63_4_k_cu_b43ba595_252784cuda3std3__442_GLOBAL__N__3ea08d63_4_k_cu_b43ba595_252786ignoreE:
	.zero		1
	.type		_ZN40_INTERNAL_3ea08d63_4_k_cu_b43ba595_252784cute7productE,@object
	.size		_ZN40_INTERNAL_3ea08d63_4_k_cu_b43ba595_252784cute7productE,(_ZN40_INTERNAL_3ea08d63_4_k_cu_b43ba595_252784cuda3std3__45__cpo3endE - _ZN40_INTERNAL_3ea08d63_4_k_cu_b43ba595_252784cute7productE)
_ZN40_INTERNAL_3ea08d63_4_k_cu_b43ba595_252784cute7productE:
	.zero		1
	.type		_ZN40_INTERNAL_3ea08d63_4_k_cu_b43ba595_252784cuda3std3__45__cpo3endE,@object
	.size		_ZN40_INTERNAL_3ea08d63_4_k_cu_b43ba595_252784cuda3std3__45__cpo3endE,(_ZN40_INTERNAL_3ea08d63_4_k_cu_b43ba595_252784cuda3std3__419piecewise_constructE - _ZN40_INTERNAL_3ea08d63_4_k_cu_b43ba595_252784cuda3std3__45__cpo3endE)
_ZN40_INTERNAL_3ea08d63_4_k_cu_b43ba595_252784cuda3std3__45__cpo3endE:
	.zero		1
	.type		_ZN40_INTERNAL_3ea08d63_4_k_cu_b43ba595_252784cuda3std3__419piecewise_constructE,@object
	.size		_ZN40_INTERNAL_3ea08d63_4_k_cu_b43ba595_252784cuda3std3__419piecewise_constructE,(_ZN40_INTERNAL_3ea08d63_4_k_cu_b43ba595_252784cuda3std3__45__cpo4cendE - _ZN40_INTERNAL_3ea08d63_4_k_cu_b43ba595_252784cuda3std3__419piecewise_constructE)
_ZN40_INTERNAL_3ea08d63_4_k_cu_b43ba595_252784cuda3std3__419piecewise_constructE:
	.zero		1
	.type		_ZN40_INTERNAL_3ea08d63_4_k_cu_b43ba595_252784cuda3std3__45__cpo4cendE,@object
	.size		_ZN40_INTERNAL_3ea08d63_4_k_cu_b43ba595_252784cuda3std3__45__cpo4cendE,(_ZN40_INTERNAL_3ea08d63_4_k_cu_b43ba595_252784cuda3std6ranges3__45__cpo4swapE - _ZN40_INTERNAL_3ea08d63_4_k_cu_b43ba595_252784cuda3std3__45__cpo4cendE)
_ZN40_INTERNAL_3ea08d63_4_k_cu_b43ba595_252784cuda3std3__45__cpo4cendE:
	.zero		1
	.type		_ZN40_INTERNAL_3ea08d63_4_k_cu_b43ba595_252784cuda3std6ranges3__45__cpo4swapE,@object
	.size		_ZN40_INTERNAL_3ea08d63_4_k_cu_b43ba595_252784cuda3std6ranges3__45__cpo4swapE,(.L_7 - _ZN40_INTERNAL_3ea08d63_4_k_cu_b43ba595_252784cuda3std6ranges3__45__cpo4swapE)
_ZN40_INTERNAL_3ea08d63_4_k_cu_b43ba595_252784cuda3std6ranges3__45__cpo4swapE:
	.zero		1
.L_7:


//--------------------- .nv.constant0._ZN7cutlass13device_kernelINS_4gemm6kernel13GemmUniversalIN4cute5tupleIJiiiiEEENS1_10collective13CollectiveMmaINS1_37MainloopSm90TmaGmmaWarpSpecializedFP8ILi9ENS5_IJNS4_1CILi1EEESB_SB_EEENS1_35KernelTmaWarpSpecializedCooperativeEEENS5_IJNSA_ILi256EEENSA_ILi128EEENSA_ILi64EEEEEENS_12float_e5m2_tENS5_IJlSB_lEEESJ_SK_NS4_8TiledMMAINS4_8MMA_AtomIJNS4_4SM904GMMA31MMA_64x128x32_F32E5M2E5M2_SS_TNILNSO_7ScaleInE1ELSQ_1EEEEEENS4_6LayoutINS5_IJNSA_ILi2EEESB_SB_EEENS5_IJSB_NSA_ILi0EEESW_EEEEENS5_IJNS4_10UnderscoreESZ_SZ_EEEEENS4_13SM90_TMA_LOADENS4_14ComposedLayoutINS4_7SwizzleILi2ELi4ELi3EEENS4_18smem_ptr_flag_bitsILi8EEENST_INS5_IJNSA_ILi8EEESH_EEENS5_IJSH_SB_EEEEEEEvNS4_8identityES12_S1C_vS1D_EENS_8epilogue10collective6detail29Sm90TmaWarpSpecializedAdapterINS1G_15DefaultEpilogueISJ_SK_SK_NS1F_6thread17LinearCombinationISJ_Li1EffLNS1K_9ScaleType4KindE0ELNS_15FloatRoundStyleE2ESJ_EENS1_15EpilogueDefaultEEEEEvvEEEEvNT_6ParamsE --------------------------
	.section	.nv.constant0._ZN7cutlass13device_kernelINS_4gemm6kernel13GemmUniversalIN4cute5tupleIJiiiiEEENS1_10collective13CollectiveMmaINS1_37MainloopSm90TmaGmmaWarpSpecializedFP8ILi9ENS5_IJNS4_1CILi1EEESB_SB_EEENS1_35KernelTmaWarpSpecializedCooperativeEEENS5_IJNSA_ILi256EEENSA_ILi128EEENSA_ILi64EEEEEENS_12float_e5m2_tENS5_IJlSB_lEEESJ_SK_NS4_8TiledMMAINS4_8MMA_AtomIJNS4_4SM904GMMA31MMA_64x128x32_F32E5M2E5M2_SS_TNILNSO_7ScaleInE1ELSQ_1EEEEEENS4_6LayoutINS5_IJNSA_ILi2EEESB_SB_EEENS5_IJSB_NSA_ILi0EEESW_EEEEENS5_IJNS4_10UnderscoreESZ_SZ_EEEEENS4_13SM90_TMA_LOADENS4_14ComposedLayoutINS4_7SwizzleILi2ELi4ELi3EEENS4_18smem_ptr_flag_bitsILi8EEENST_INS5_IJNSA_ILi8EEESH_EEENS5_IJSH_SB_EEEEEEEvNS4_8identityES12_S1C_vS1D_EENS_8epilogue10collective6detail29Sm90TmaWarpSpecializedAdapterINS1G_15DefaultEpilogueISJ_SK_SK_NS1F_6thread17LinearCombinationISJ_Li1EffLNS1K_9ScaleType4KindE0ELNS_15FloatRoundStyleE2ESJ_EENS1_15EpilogueDefaultEEEEEvvEEEEvNT_6ParamsE,"a",@progbits
	.sectionflags	@""
	.align	4
.nv.constant0._ZN7cutlass13device_kernelINS_4gemm6kernel13GemmUniversalIN4cute5tupleIJiiiiEEENS1_10collective13CollectiveMmaINS1_37MainloopSm90TmaGmmaWarpSpecializedFP8ILi9ENS5_IJNS4_1CILi1EEESB_SB_EEENS1_35KernelTmaWarpSpecializedCooperativeEEENS5_IJNSA_ILi256EEENSA_ILi128EEENSA_ILi64EEEEEENS_12float_e5m2_tENS5_IJlSB_lEEESJ_SK_NS4_8TiledMMAINS4_8MMA_AtomIJNS4_4SM904GMMA31MMA_64x128x32_F32E5M2E5M2_SS_TNILNSO_7ScaleInE1ELSQ_1EEEEEENS4_6LayoutINS5_IJNSA_ILi2EEESB_SB_EEENS5_IJSB_NSA_ILi0EEESW_EEEEENS5_IJNS4_10UnderscoreESZ_SZ_EEEEENS4_13SM90_TMA_LOADENS4_14ComposedLayoutINS4_7SwizzleILi2ELi4ELi3EEENS4_18smem_ptr_flag_bitsILi8EEENST_INS5_IJNSA_ILi8EEESH_EEENS5_IJSH_SB_EEEEEEEvNS4_8identityES12_S1C_vS1D_EENS_8epilogue10collective6detail29Sm90TmaWarpSpecializedAdapterINS1G_15DefaultEpilogueISJ_SK_SK_NS1F_6thread17LinearCombinationISJ_Li1EffLNS1K_9ScaleType4KindE0ELNS_15FloatRoundStyleE2ESJ_EENS1_15EpilogueDefaultEEEEEvvEEEEvNT_6ParamsE:
	.zero		1664


//--------------------- SYMBOLS --------------------------

	.type		.nv.reservedSmem.offset0,@object
	.size		.nv.reservedSmem.offset0,0x4
